// auto-generated by cutlass_sweep.gemm — config: {"arch": "sm_90", "cluster_m": 2, "cluster_n": 2, "dtype": "int8", "stages": 4, "tile_k": 32, "tile_m": 128, "tile_n": 128}
#include "cutlass/cutlass.h"
#include "cutlass/gemm/collective/collective_builder.hpp"
#include "cutlass/gemm/device/gemm_universal_adapter.h"
#include "cutlass/gemm/kernel/gemm_universal.hpp"
#include "cutlass/epilogue/collective/collective_builder.hpp"

using ElemA = int8_t;
using ElemB = int8_t;
using ElemCD = int8_t;
using Acc  = int32_t;
using TileShape    = cute::Shape<cute::_128, cute::_128, cute::_32>;
using ClusterShape = cute::Shape<cute::_2, cute::_2, cute::_1>;

using CollectiveEpilogue = typename cutlass::epilogue::collective::CollectiveBuilder<
    cutlass::arch::Sm90, cutlass::arch::OpClassTensorOp,
    TileShape, ClusterShape,
    cutlass::epilogue::collective::EpilogueTileAuto,
    Acc, Acc,
    ElemCD, cutlass::layout::RowMajor, 128 / cutlass::sizeof_bits<ElemCD>::value,
    ElemCD, cutlass::layout::RowMajor, 128 / cutlass::sizeof_bits<ElemCD>::value,
    cutlass::epilogue::collective::EpilogueScheduleAuto
  >::CollectiveOp;

using CollectiveMainloop = typename cutlass::gemm::collective::CollectiveBuilder<
    cutlass::arch::Sm90, cutlass::arch::OpClassTensorOp,
    ElemA, cutlass::layout::RowMajor, 128 / cutlass::sizeof_bits<ElemA>::value,
    ElemB, cutlass::layout::ColumnMajor, 128 / cutlass::sizeof_bits<ElemB>::value,
    Acc,
    TileShape, ClusterShape,
    cutlass::gemm::collective::StageCount<4>,
    cutlass::gemm::collective::KernelScheduleAuto
  >::CollectiveOp;

using GemmKernel = cutlass::gemm::kernel::GemmUniversal<
    cute::Shape<int,int,int,int>,
    CollectiveMainloop,
    CollectiveEpilogue
>;
using Gemm = cutlass::gemm::device::GemmUniversalAdapter<GemmKernel>;

// Force the device kernel symbol into the cubin without needing a host main.
auto* _anchor = &cutlass::device_kernel<GemmKernel>;


// ===== COMPILED SASS (sm_90a) =====

	.target	sm_90a

	.elftype	@"ET_EXEC"


//--------------------- .note.nv.tkinfo           --------------------------
	.section	.note.nv.tkinfo,"",@"SHT_NOTE"
	.sectionflags	@"SHF_NOTE_NV_TKINFO"
	.tkinfo
        /*0018*/ 	.word	0x00000002
        /*0030*/ 	.string	""
        /*0030*/ 	.string	"ptxas"
        /*0030*/ 	.string	"Cuda compilation tools, release 13.0, V13.0.88"
        /*0030*/ 	.string	"Build cuda_13.0.r13.0/compiler.36424714_0"
        /*0030*/ 	.string	"-arch sm_90a -m 64 "



//--------------------- .note.nv.cuinfo           --------------------------
	.section	.note.nv.cuinfo,"",@"SHT_NOTE"
	.sectionflags	@"SHF_NOTE_NV_CUINFO"
        /*0018*/ 	.short	0x0002
        /*001a*/ 	.short	0x005a
        /*001c*/ 	.short	0x0082
	.zero		2


//--------------------- .nv.info                  --------------------------
	.section	.nv.info,"",@"SHT_CUDA_INFO"
	.align	4


	//----- nvinfo : EIATTR_REGCOUNT
	.align		4
        /*0000*/ 	.byte	0x04, 0x2f
        /*0002*/ 	.short	(.L_15 - .L_14)
	.align		4
.L_14:
        /*0004*/ 	.word	index@(_ZN7cutlass13device_kernelINS_4gemm6kernel13GemmUniversalIN4cute5tupleIJiiiiEEENS1_10collective13CollectiveMmaINS1_34MainloopSm90TmaGmmaWarpSpecializedILi4ENS5_IJNS4_1CILi2EEESB_NSA_ILi1EEEEEENS1_35KernelTmaWarpSpecializedCooperativeEEENS5_IJNSA_ILi128EEESG_NSA_ILi32EEEEEEaNS5_IJlSC_lEEEaSJ_NS4_8TiledMMAINS4_8MMA_AtomIJNS4_4SM904GMMA27MMA_64x128x32_S32S8S8_SS_TNEEEENS4_6LayoutINS5_IJSB_SC_SC_EEENS5_IJSC_NSA_ILi0EEESS_EEEEENS5_IJNS4_10UnderscoreESV_SV_EEEEENS4_23SM90_TMA_LOAD_MULTICASTENS4_14ComposedLayoutINS4_7SwizzleILi1ELi4ELi3EEENS4_18smem_ptr_flag_bitsILi8EEENSQ_INS5_IJNSA_ILi8EEESH_EEENS5_IJSH_SC_EEEEEEEvNS4_8identityESY_S18_vS19_EENS_8epilogue10collective6detail29Sm90TmaWarpSpecializedAdapterINS1C_15DefaultEpilogueIaSJ_SJ_NS1B_6thread17LinearCombinationIaLi1EiiLNS1G_9ScaleType4KindE0ELNS_15FloatRoundStyleE2EaEENS1_15EpilogueDefaultEEEEEvvEEEEvNT_6ParamsE)
        /*0008*/ 	.word	0x000000a8


	//----- nvinfo : EIATTR_FRAME_SIZE
	.align		4
.L_15:
        /*000c*/ 	.byte	0x04, 0x11
        /*000e*/ 	.short	(.L_17 - .L_16)
	.align		4
.L_16:
        /*0010*/ 	.word	index@(_ZN7cutlass13device_kernelINS_4gemm6kernel13GemmUniversalIN4cute5tupleIJiiiiEEENS1_10collective13CollectiveMmaINS1_34MainloopSm90TmaGmmaWarpSpecializedILi4ENS5_IJNS4_1CILi2EEESB_NSA_ILi1EEEEEENS1_35KernelTmaWarpSpecializedCooperativeEEENS5_IJNSA_ILi128EEESG_NSA_ILi32EEEEEEaNS5_IJlSC_lEEEaSJ_NS4_8TiledMMAINS4_8MMA_AtomIJNS4_4SM904GMMA27MMA_64x128x32_S32S8S8_SS_TNEEEENS4_6LayoutINS5_IJSB_SC_SC_EEENS5_IJSC_NSA_ILi0EEESS_EEEEENS5_IJNS4_10UnderscoreESV_SV_EEEEENS4_23SM90_TMA_LOAD_MULTICASTENS4_14ComposedLayoutINS4_7SwizzleILi1ELi4ELi3EEENS4_18smem_ptr_flag_bitsILi8EEENSQ_INS5_IJNSA_ILi8EEESH_EEENS5_IJSH_SC_EEEEEEEvNS4_8identityESY_S18_vS19_EENS_8epilogue10collective6detail29Sm90TmaWarpSpecializedAdapterINS1C_15DefaultEpilogueIaSJ_SJ_NS1B_6thread17LinearCombinationIaLi1EiiLNS1G_9ScaleType4KindE0ELNS_15FloatRoundStyleE2EaEENS1_15EpilogueDefaultEEEEEvvEEEEvNT_6ParamsE)
        /*0014*/ 	.word	0x00000000


	//----- nvinfo : EIATTR_MIN_STACK_SIZE
	.align		4
.L_17:
        /*0018*/ 	.byte	0x04, 0x12
        /*001a*/ 	.short	(.L_19 - .L_18)
	.align		4
.L_18:
        /*001c*/ 	.word	index@(_ZN7cutlass13device_kernelINS_4gemm6kernel13GemmUniversalIN4cute5tupleIJiiiiEEENS1_10collective13CollectiveMmaINS1_34MainloopSm90TmaGmmaWarpSpecializedILi4ENS5_IJNS4_1CILi2EEESB_NSA_ILi1EEEEEENS1_35KernelTmaWarpSpecializedCooperativeEEENS5_IJNSA_ILi128EEESG_NSA_ILi32EEEEEEaNS5_IJlSC_lEEEaSJ_NS4_8TiledMMAINS4_8MMA_AtomIJNS4_4SM904GMMA27MMA_64x128x32_S32S8S8_SS_TNEEEENS4_6LayoutINS5_IJSB_SC_SC_EEENS5_IJSC_NSA_ILi0EEESS_EEEEENS5_IJNS4_10UnderscoreESV_SV_EEEEENS4_23SM90_TMA_LOAD_MULTICASTENS4_14ComposedLayoutINS4_7SwizzleILi1ELi4ELi3EEENS4_18smem_ptr_flag_bitsILi8EEENSQ_INS5_IJNSA_ILi8EEESH_EEENS5_IJSH_SC_EEEEEEEvNS4_8identityESY_S18_vS19_EENS_8epilogue10collective6detail29Sm90TmaWarpSpecializedAdapterINS1C_15DefaultEpilogueIaSJ_SJ_NS1B_6thread17LinearCombinationIaLi1EiiLNS1G_9ScaleType4KindE0ELNS_15FloatRoundStyleE2EaEENS1_15EpilogueDefaultEEEEEvvEEEEvNT_6ParamsE)
        /*0020*/ 	.word	0x00000000
.L_19:


//--------------------- .nv.compat                --------------------------
	.section	.nv.compat,"",@"SHT_CUDA_COMPAT_INFO"
	.align	4
        /*0000*/ 	.byte	0x02, 0x09, 0x01, 0x00, 0x02, 0x02, 0x04, 0x00, 0x02, 0x05, 0x05, 0x00, 0x03, 0x07, 0x01, 0x01
        /*0010*/ 	.byte	0x02, 0x03, 0x01, 0x00, 0x02, 0x06, 0x01, 0x00, 0x04, 0x0b, 0x08, 0x00, 0x00, 0x00, 0x00, 0x00
        /*0020*/ 	.byte	0x00, 0x00, 0x00, 0x00


//--------------------- .nv.info._ZN7cutlass13device_kernelINS_4gemm6kernel13GemmUniversalIN4cute5tupleIJiiiiEEENS1_10collective13CollectiveMmaINS1_34MainloopSm90TmaGmmaWarpSpecializedILi4ENS5_IJNS4_1CILi2EEESB_NSA_ILi1EEEEEENS1_35KernelTmaWarpSpecializedCooperativeEEENS5_IJNSA_ILi128EEESG_NSA_ILi32EEEEEEaNS5_IJlSC_lEEEaSJ_NS4_8TiledMMAINS4_8MMA_AtomIJNS4_4SM904GMMA27MMA_64x128x32_S32S8S8_SS_TNEEEENS4_6LayoutINS5_IJSB_SC_SC_EEENS5_IJSC_NSA_ILi0EEESS_EEEEENS5_IJNS4_10UnderscoreESV_SV_EEEEENS4_23SM90_TMA_LOAD_MULTICASTENS4_14ComposedLayoutINS4_7SwizzleILi1ELi4ELi3EEENS4_18smem_ptr_flag_bitsILi8EEENSQ_INS5_IJNSA_ILi8EEESH_EEENS5_IJSH_SC_EEEEEEEvNS4_8identityESY_S18_vS19_EENS_8epilogue10collective6detail29Sm90TmaWarpSpecializedAdapterINS1C_15DefaultEpilogueIaSJ_SJ_NS1B_6thread17LinearCombinationIaLi1EiiLNS1G_9ScaleType4KindE0ELNS_15FloatRoundStyleE2EaEENS1_15EpilogueDefaultEEEEEvvEEEEvNT_6ParamsE --------------------------
	.section	.nv.info._ZN7cutlass13device_kernelINS_4gemm6kernel13GemmUniversalIN4cute5tupleIJiiiiEEENS1_10collective13CollectiveMmaINS1_34MainloopSm90TmaGmmaWarpSpecializedILi4ENS5_IJNS4_1CILi2EEESB_NSA_ILi1EEEEEENS1_35KernelTmaWarpSpecializedCooperativeEEENS5_IJNSA_ILi128EEESG_NSA_ILi32EEEEEEaNS5_IJlSC_lEEEaSJ_NS4_8TiledMMAINS4_8MMA_AtomIJNS4_4SM904GMMA27MMA_64x128x32_S32S8S8_SS_TNEEEENS4_6LayoutINS5_IJSB_SC_SC_EEENS5_IJSC_NSA_ILi0EEESS_EEEEENS5_IJNS4_10UnderscoreESV_SV_EEEEENS4_23SM90_TMA_LOAD_MULTICASTENS4_14ComposedLayoutINS4_7SwizzleILi1ELi4ELi3EEENS4_18smem_ptr_flag_bitsILi8EEENSQ_INS5_IJNSA_ILi8EEESH_EEENS5_IJSH_SC_EEEEEEEvNS4_8identityESY_S18_vS19_EENS_8epilogue10collective6detail29Sm90TmaWarpSpecializedAdapterINS1C_15DefaultEpilogueIaSJ_SJ_NS1B_6thread17LinearCombinationIaLi1EiiLNS1G_9ScaleType4KindE0ELNS_15FloatRoundStyleE2EaEENS1_15EpilogueDefaultEEEEEvvEEEEvNT_6ParamsE,"",@"SHT_CUDA_INFO"
	.sectionflags	@""
	.align	4


	//----- nvinfo : EIATTR_CUDA_API_VERSION
	.align		4
        /*0000*/ 	.byte	0x04, 0x37
        /*0002*/ 	.short	(.L_21 - .L_20)
.L_20:
        /*0004*/ 	.word	0x00000082


	//----- nvinfo : EIATTR_KPARAM_INFO
	.align		4
.L_21:
        /*0008*/ 	.byte	0x04, 0x17
        /*000a*/ 	.short	(.L_23 - .L_22)
.L_22:
        /*000c*/ 	.word	0x00000000
        /*0010*/ 	.short	0x0000
        /*0012*/ 	.short	0x0070
        /*0014*/ 	.byte	0x00, 0xf0, 0x01, 0x10


	//----- nvinfo : EIATTR_SPARSE_MMA_MASK
	.align		4
.L_23:
        /*0018*/ 	.byte	0x03, 0x50
        /*001a*/ 	.short	0x0000


	//----- nvinfo : EIATTR_MAXREG_COUNT
	.align		4
        /*001c*/ 	.byte	0x03, 0x1b
        /*001e*/ 	.short	0x00a8


	//----- nvinfo : EIATTR_NUM_BARRIERS
	.align		4
        /*0020*/ 	.byte	0x02, 0x4c
        /*0022*/ 	.byte	0x01
	.zero		1


	//----- nvinfo : EIATTR_EXTERNS
	.align		4
        /*0024*/ 	.byte	0x04, 0x0f
        /*0026*/ 	.short	(.L_25 - .L_24)


	//   ....[0]....
	.align		4
.L_24:
        /*0028*/ 	.word	index@(__assertfail)


	//----- nvinfo : EIATTR_MERCURY_ISA_VERSION
	.align		4
.L_25:
        /*002c*/ 	.byte	0x03, 0x5f
        /*002e*/ 	.short	0x0101


	//----- nvinfo : EIATTR_INT_WARP_WIDE_INSTR_OFFSETS
	.align		4
        /*0030*/ 	.byte	0x04, 0x31
        /*0032*/ 	.short	(.L_27 - .L_26)


	//   ....[0]....
.L_26:
        /*0034*/ 	.word	0x00000480


	//   ....[1]....
        /*0038*/ 	.word	0x000004b0


	//   ....[2]....
        /*003c*/ 	.word	0x000006a0


	//   ....[3]....
        /*0040*/ 	.word	0x00001be0


	//----- nvinfo : EIATTR_COOP_GROUP_MASK_REGIDS
	.align		4
.L_27:
        /*0044*/ 	.byte	0x04, 0x29
        /*0046*/ 	.short	(.L_29 - .L_28)


	//   ....[0]....
.L_28:
        /*0048*/ 	.word	0xffffffff


	//   ....[1]....
        /*004c*/ 	.word	0xffffffff


	//   ....[2]....
        /*0050*/ 	.word	0xffffffff


	//   ....[3]....
        /*0054*/ 	.word	0xffffffff


	//   ....[4]....
        /*0058*/ 	.word	0xffffffff


	//   ....[5]....
        /*005c*/ 	.word	0xffffffff


	//----- nvinfo : EIATTR_COOP_GROUP_INSTR_OFFSETS
	.align		4
.L_29:
        /*0060*/ 	.byte	0x04, 0x28
        /*0062*/ 	.short	(.L_31 - .L_30)


	//   ....[0]....
.L_30:
        /*0064*/ 	.word	0x00000060


	//   ....[1]....
        /*0068*/ 	.word	0x00000070


	//   ....[2]....
        /*006c*/ 	.word	0x00000130


	//   ....[3]....
        /*0070*/ 	.word	0x000002d0


	//   ....[4]....
        /*0074*/ 	.word	0x00000800


	//   ....[5]....
        /*0078*/ 	.word	0x00001430


	//----- nvinfo : EIATTR_REG_RECONFIG
	.align		4
.L_31:
        /*007c*/ 	.byte	0x01, 0x54
	.zero		2


	//----- nvinfo : EIATTR_SYSCALL_OFFSETS
	.align		4
        /*0080*/ 	.byte	0x04, 0x46
        /*0082*/ 	.short	(.L_33 - .L_32)


	//   ....[0]....
.L_32:
        /*0084*/ 	.word	0x00001620


	//----- nvinfo : EIATTR_MBARRIER_INSTR_OFFSETS
	.align		4
.L_33:
        /*0088*/ 	.byte	0x04, 0x39
        /*008a*/ 	.short	(.L_35 - .L_34)


	//   ....[0]....
.L_34:
        /*008c*/ 	.word	0x00000230
        /*0090*/ 	.word	0x000000ff
        /*0094*/ 	.word	0x00000000
        /*0098*/ 	.short	0x0100
        /*009a*/ 	.byte	0x08
	.zero		1


	//   ....[1]....
        /*009c*/ 	.word	0x00000240
        /*00a0*/ 	.word	0x000000ff
        /*00a4*/ 	.word	0x00000020
        /*00a8*/ 	.short	0x0100
        /*00aa*/ 	.byte	0x08
	.zero		1


	//   ....[2]....
        /*00ac*/ 	.word	0x00000250
        /*00b0*/ 	.word	0x000000ff
        /*00b4*/ 	.word	0x00000008
        /*00b8*/ 	.short	0x0100
        /*00ba*/ 	.byte	0x08
	.zero		1


	//   ....[3]....
        /*00bc*/ 	.word	0x00000260
        /*00c0*/ 	.word	0x000000ff
        /*00c4*/ 	.word	0x00000028
        /*00c8*/ 	.short	0x0100
        /*00ca*/ 	.byte	0x08
	.zero		1


	//   ....[4]....
        /*00cc*/ 	.word	0x00000270
        /*00d0*/ 	.word	0x000000ff
        /*00d4*/ 	.word	0x00000010
        /*00d8*/ 	.short	0x0100
        /*00da*/ 	.byte	0x08
	.zero		1


	//   ....[5]....
        /*00dc*/ 	.word	0x00000280
        /*00e0*/ 	.word	0x000000ff
        /*00e4*/ 	.word	0x00000030
        /*00e8*/ 	.short	0x0100
        /*00ea*/ 	.byte	0x08
	.zero		1


	//   ....[6]....
        /*00ec*/ 	.word	0x00000290
        /*00f0*/ 	.word	0x000000ff
        /*00f4*/ 	.word	0x00000018
        /*00f8*/ 	.short	0x0100
        /*00fa*/ 	.byte	0x08
	.zero		1


	//   ....[7]....
        /*00fc*/ 	.word	0x000002a0
        /*0100*/ 	.word	0x000000ff
        /*0104*/ 	.word	0x00000038
        /*0108*/ 	.short	0x0100
        /*010a*/ 	.byte	0x08
	.zero		1


	//   ....[8]....
        /*010c*/ 	.word	0x00000710
        /*0110*/ 	.word	0x000000ff
        /*0114*/ 	.word	0x00000050
        /*0118*/ 	.short	0x0100
        /*011a*/ 	.byte	0x06
	.zero		1


	//   ....[9]....
        /*011c*/ 	.word	0x000007a0
        /*0120*/ 	.word	0x000000ff
        /*0124*/ 	.word	0x00000058
        /*0128*/ 	.short	0x0100
        /*012a*/ 	.byte	0x06
	.zero		1


	//   ....[10]....
        /*012c*/ 	.word	0x000016f0
        /*0130*/ 	.word	0x00000003
        /*0134*/ 	.word	0x00000000
        /*0138*/ 	.short	0x010a
        /*013a*/ 	.byte	0x3f
	.zero		1


	//   ....[11]....
        /*013c*/ 	.word	0x00001750
        /*0140*/ 	.word	0x00000003
        /*0144*/ 	.word	0x00000000
        /*0148*/ 	.short	0x010a
        /*014a*/ 	.byte	0x3f
	.zero		1


	//   ....[12]....
        /*014c*/ 	.word	0x00001960
        /*0150*/ 	.word	0x00000005
        /*0154*/ 	.word	0x00000000
        /*0158*/ 	.short	0x010a
        /*015a*/ 	.byte	0x3f
	.zero		1


	//   ....[13]....
        /*015c*/ 	.word	0x000019a0
        /*0160*/ 	.word	0x00000005
        /*0164*/ 	.word	0x00000000
        /*0168*/ 	.short	0x010a
        /*016a*/ 	.byte	0x3f
	.zero		1


	//   ....[14]....
        /*016c*/ 	.word	0x00001a90
        /*0170*/ 	.word	0x00000004
        /*0174*/ 	.word	0x00000000
        /*0178*/ 	.short	0x0101
        /*017a*/ 	.byte	0x3f
	.zero		1


	//   ....[15]....
        /*017c*/ 	.word	0x00001c50
        /*0180*/ 	.word	0x00000000
        /*0184*/ 	.word	0x00000000
        /*0188*/ 	.short	0x0101
        /*018a*/ 	.byte	0x3f
	.zero		1


	//   ....[16]....
        /*018c*/ 	.word	0x00006070
        /*0190*/ 	.word	0x00000014
        /*0194*/ 	.word	0x00000020
        /*0198*/ 	.short	0x010a
        /*019a*/ 	.byte	0x3f
	.zero		1


	//   ....[17]....
        /*019c*/ 	.word	0x00006420
        /*01a0*/ 	.word	0x00000004
        /*01a4*/ 	.word	0x00000058
        /*01a8*/ 	.short	0x0101
        /*01aa*/ 	.byte	0x3f
	.zero		1


	//   ....[18]....
        /*01ac*/ 	.word	0x00006b40
        /*01b0*/ 	.word	0x00000005
        /*01b4*/ 	.word	0x00000000
        /*01b8*/ 	.short	0x010a
        /*01ba*/ 	.byte	0x3f
	.zero		1


	//   ....[19]....
        /*01bc*/ 	.word	0x00006bc0
        /*01c0*/ 	.word	0x00000007
        /*01c4*/ 	.word	0x00000000
        /*01c8*/ 	.short	0x010a
        /*01ca*/ 	.byte	0x3f
	.zero		1


	//   ....[20]....
        /*01cc*/ 	.word	0x00006c50
        /*01d0*/ 	.word	0x00000006
        /*01d4*/ 	.word	0x00000000
        /*01d8*/ 	.short	0x010a
        /*01da*/ 	.byte	0x3f
	.zero		1


	//   ....[21]....
        /*01dc*/ 	.word	0x00006ce0
        /*01e0*/ 	.word	0x00000003
        /*01e4*/ 	.word	0x00000000
        /*01e8*/ 	.short	0x010a
        /*01ea*/ 	.byte	0x3f
	.zero		1


	//   ....[22]....
        /*01ec*/ 	.word	0x00006d40
        /*01f0*/ 	.word	0x00000003
        /*01f4*/ 	.word	0x00000000
        /*01f8*/ 	.short	0x010a
        /*01fa*/ 	.byte	0x3f
	.zero		1


	//   ....[23]....
        /*01fc*/ 	.word	0x00006d90
        /*0200*/ 	.word	0x00000005
        /*0204*/ 	.word	0x00000000
        /*0208*/ 	.short	0x010a
        /*020a*/ 	.byte	0x3f
	.zero		1


	//   ....[24]....
        /*020c*/ 	.word	0x00006e60
        /*0210*/ 	.word	0x00000014
        /*0214*/ 	.word	0x00000020
        /*0218*/ 	.short	0x010a
        /*021a*/ 	.byte	0x3f
	.zero		1


	//   ....[25]....
        /*021c*/ 	.word	0x00006f30
        /*0220*/ 	.word	0x00000005
        /*0224*/ 	.word	0x00000000
        /*0228*/ 	.short	0x010a
        /*022a*/ 	.byte	0x3f
	.zero		1


	//   ....[26]....
        /*022c*/ 	.word	0x00006f80
        /*0230*/ 	.word	0x00000007
        /*0234*/ 	.word	0x00000000
        /*0238*/ 	.short	0x010a
        /*023a*/ 	.byte	0x3f
	.zero		1


	//   ....[27]....
        /*023c*/ 	.word	0x00006fd0
        /*0240*/ 	.word	0x00000006
        /*0244*/ 	.word	0x00000000
        /*0248*/ 	.short	0x010a
        /*024a*/ 	.byte	0x3f
	.zero		1


	//----- nvinfo : EIATTR_NUM_MBARRIERS
	.align		4
.L_35:
        /*024c*/ 	.byte	0x03, 0x38
        /*024e*/ 	.short	0x000a


	//----- nvinfo : EIATTR_EXIT_INSTR_OFFSETS
	.align		4
        /*0250*/ 	.byte	0x04, 0x1c
        /*0252*/ 	.short	(.L_37 - .L_36)


	//   ....[0]....
.L_36:
        /*0254*/ 	.word	0x000009d0


	//   ....[1]....
        /*0258*/ 	.word	0x000011f0


	//   ....[2]....
        /*025c*/ 	.word	0x000056f0


	//   ....[3]....
        /*0260*/ 	.word	0x00005c50


	//   ....[4]....
        /*0264*/ 	.word	0x00006d30


	//----- nvinfo : EIATTR_MAX_THREADS
	.align		4
.L_37:
        /*0268*/ 	.byte	0x04, 0x05
        /*026a*/ 	.short	(.L_39 - .L_38)
.L_38:
        /*026c*/ 	.word	0x00000180
        /*0270*/ 	.word	0x00000001
        /*0274*/ 	.word	0x00000001


	//----- nvinfo : EIATTR_CRS_STACK_SIZE
	.align		4
.L_39:
        /*0278*/ 	.byte	0x04, 0x1e
        /*027a*/ 	.short	(.L_41 - .L_40)
.L_40:
        /*027c*/ 	.word	0x00000000


	//----- nvinfo : EIATTR_CBANK_PARAM_SIZE
	.align		4
.L_41:
        /*0280*/ 	.byte	0x03, 0x19
        /*0282*/ 	.short	0x0470


	//----- nvinfo : EIATTR_PARAM_CBANK
	.align		4
        /*0284*/ 	.byte	0x04, 0x0a
        /*0286*/ 	.short	(.L_43 - .L_42)
	.align		4
.L_42:
        /*0288*/ 	.word	index@(.nv.constant0._ZN7cutlass13device_kernelINS_4gemm6kernel13GemmUniversalIN4cute5tupleIJiiiiEEENS1_10collective13CollectiveMmaINS1_34MainloopSm90TmaGmmaWarpSpecializedILi4ENS5_IJNS4_1CILi2EEESB_NSA_ILi1EEEEEENS1_35KernelTmaWarpSpecializedCooperativeEEENS5_IJNSA_ILi128EEESG_NSA_ILi32EEEEEEaNS5_IJlSC_lEEEaSJ_NS4_8TiledMMAINS4_8MMA_AtomIJNS4_4SM904GMMA27MMA_64x128x32_S32S8S8_SS_TNEEEENS4_6LayoutINS5_IJSB_SC_SC_EEENS5_IJSC_NSA_ILi0EEESS_EEEEENS5_IJNS4_10UnderscoreESV_SV_EEEEENS4_23SM90_TMA_LOAD_MULTICASTENS4_14ComposedLayoutINS4_7SwizzleILi1ELi4ELi3EEENS4_18smem_ptr_flag_bitsILi8EEENSQ_INS5_IJNSA_ILi8EEESH_EEENS5_IJSH_SC_EEEEEEEvNS4_8identityESY_S18_vS19_EENS_8epilogue10collective6detail29Sm90TmaWarpSpecializedAdapterINS1C_15DefaultEpilogueIaSJ_SJ_NS1B_6thread17LinearCombinationIaLi1EiiLNS1G_9ScaleType4KindE0ELNS_15FloatRoundStyleE2EaEENS1_15EpilogueDefaultEEEEEvvEEEEvNT_6ParamsE)
        /*028c*/ 	.short	0x0210
        /*028e*/ 	.short	0x0470


	//----- nvinfo : EIATTR_SW_WAR
	.align		4
.L_43:
        /*0290*/ 	.byte	0x04, 0x36
        /*0292*/ 	.short	(.L_45 - .L_44)
.L_44:
        /*0294*/ 	.word	0x00000008
.L_45:


//--------------------- .nv.callgraph             --------------------------
	.section	.nv.callgraph,"",@"SHT_CUDA_CALLGRAPH"
	.align	4
	.sectionentsize	8
	.align		4
        /*0000*/ 	.word	0x00000000
	.align		4
        /*0004*/ 	.word	0xffffffff
	.align		4
        /*0008*/ 	.word	index@(_ZN7cutlass13device_kernelINS_4gemm6kernel13GemmUniversalIN4cute5tupleIJiiiiEEENS1_10collective13CollectiveMmaINS1_34MainloopSm90TmaGmmaWarpSpecializedILi4ENS5_IJNS4_1CILi2EEESB_NSA_ILi1EEEEEENS1_35KernelTmaWarpSpecializedCooperativeEEENS5_IJNSA_ILi128EEESG_NSA_ILi32EEEEEEaNS5_IJlSC_lEEEaSJ_NS4_8TiledMMAINS4_8MMA_AtomIJNS4_4SM904GMMA27MMA_64x128x32_S32S8S8_SS_TNEEEENS4_6LayoutINS5_IJSB_SC_SC_EEENS5_IJSC_NSA_ILi0EEESS_EEEEENS5_IJNS4_10UnderscoreESV_SV_EEEEENS4_23SM90_TMA_LOAD_MULTICASTENS4_14ComposedLayoutINS4_7SwizzleILi1ELi4ELi3EEENS4_18smem_ptr_flag_bitsILi8EEENSQ_INS5_IJNSA_ILi8EEESH_EEENS5_IJSH_SC_EEEEEEEvNS4_8identityESY_S18_vS19_EENS_8epilogue10collective6detail29Sm90TmaWarpSpecializedAdapterINS1C_15DefaultEpilogueIaSJ_SJ_NS1B_6thread17LinearCombinationIaLi1EiiLNS1G_9ScaleType4KindE0ELNS_15FloatRoundStyleE2EaEENS1_15EpilogueDefaultEEEEEvvEEEEvNT_6ParamsE)
	.align		4
        /*000c*/ 	.word	index@(__assertfail)
	.align		4
        /*0010*/ 	.word	0x00000000
	.align		4
        /*0014*/ 	.word	0xfffffffe
	.align		4
        /*0018*/ 	.word	0x00000000
	.align		4
        /*001c*/ 	.word	0xfffffffd
	.align		4
        /*0020*/ 	.word	0x00000000
	.align		4
        /*0024*/ 	.word	0xfffffffc


//--------------------- .nv.constant4             --------------------------
	.section	.nv.constant4,"a",@progbits
	.align	8
	.align		8
.nv.constant4:
        /*0000*/ 	.dword	__assertfail
	.align		8
        /*0008*/ 	.dword	__unnamed_1
	.align		8
        /*0010*/ 	.dword	_ZN39_INTERNAL_97187337_4_k_cu_9251d17a_53804cuda3std3__45__cpo5beginE
	.align		8
        /*0018*/ 	.dword	_ZN39_INTERNAL_97187337_4_k_cu_9251d17a_53804cuda3std3__45__cpo3endE
	.align		8
        /*0020*/ 	.dword	_ZN39_INTERNAL_97187337_4_k_cu_9251d17a_53804cuda3std3__45__cpo6cbeginE
	.align		8
        /*0028*/ 	.dword	_ZN39_INTERNAL_97187337_4_k_cu_9251d17a_53804cuda3std3__45__cpo4cendE
	.align		8
        /*0030*/ 	.dword	_ZN39_INTERNAL_97187337_4_k_cu_9251d17a_53804cuda3std3__441_GLOBAL__N__97187337_4_k_cu_9251d17a_53806ignoreE
	.align		8
        /*0038*/ 	.dword	_ZN39_INTERNAL_97187337_4_k_cu_9251d17a_53804cuda3std3__419piecewise_constructE
	.align		8
        /*0040*/ 	.dword	_ZN39_INTERNAL_97187337_4_k_cu_9251d17a_53804cuda3std3__48in_placeE
	.align		8
        /*0048*/ 	.dword	_ZN39_INTERNAL_97187337_4_k_cu_9251d17a_53804cuda3std6ranges3__45__cpo4swapE
	.align		8
        /*0050*/ 	.dword	_ZN39_INTERNAL_97187337_4_k_cu_9251d17a_53804cuda3std6ranges3__45__cpo9iter_moveE
	.align		8
        /*0058*/ 	.dword	_ZN39_INTERNAL_97187337_4_k_cu_9251d17a_53804cute7productE
	.align		8
        /*0060*/ 	.dword	_ZN39_INTERNAL_97187337_4_k_cu_9251d17a_53804cute1_E
	.align		8
        /*0068*/ 	.dword	$str$22
	.align		8
        /*0070*/ 	.dword	$str$23


//--------------------- .text._ZN7cutlass13device_kernelINS_4gemm6kernel13GemmUniversalIN4cute5tupleIJiiiiEEENS1_10collective13CollectiveMmaINS1_34MainloopSm90TmaGmmaWarpSpecializedILi4ENS5_IJNS4_1CILi2EEESB_NSA_ILi1EEEEEENS1_35KernelTmaWarpSpecializedCooperativeEEENS5_IJNSA_ILi128EEESG_NSA_ILi32EEEEEEaNS5_IJlSC_lEEEaSJ_NS4_8TiledMMAINS4_8MMA_AtomIJNS4_4SM904GMMA27MMA_64x128x32_S32S8S8_SS_TNEEEENS4_6LayoutINS5_IJSB_SC_SC_EEENS5_IJSC_NSA_ILi0EEESS_EEEEENS5_IJNS4_10UnderscoreESV_SV_EEEEENS4_23SM90_TMA_LOAD_MULTICASTENS4_14ComposedLayoutINS4_7SwizzleILi1ELi4ELi3EEENS4_18smem_ptr_flag_bitsILi8EEENSQ_INS5_IJNSA_ILi8EEESH_EEENS5_IJSH_SC_EEEEEEEvNS4_8identityESY_S18_vS19_EENS_8epilogue10collective6detail29Sm90TmaWarpSpecializedAdapterINS1C_15DefaultEpilogueIaSJ_SJ_NS1B_6thread17LinearCombinationIaLi1EiiLNS1G_9ScaleType4KindE0ELNS_15FloatRoundStyleE2EaEENS1_15EpilogueDefaultEEEEEvvEEEEvNT_6ParamsE --------------------------
	.section	.text._ZN7cutlass13device_kernelINS_4gemm6kernel13GemmUniversalIN4cute5tupleIJiiiiEEENS1_10collective13CollectiveMmaINS1_34MainloopSm90TmaGmmaWarpSpecializedILi4ENS5_IJNS4_1CILi2EEESB_NSA_ILi1EEEEEENS1_35KernelTmaWarpSpecializedCooperativeEEENS5_IJNSA_ILi128EEESG_NSA_ILi32EEEEEEaNS5_IJlSC_lEEEaSJ_NS4_8TiledMMAINS4_8MMA_AtomIJNS4_4SM904GMMA27MMA_64x128x32_S32S8S8_SS_TNEEEENS4_6LayoutINS5_IJSB_SC_SC_EEENS5_IJSC_NSA_ILi0EEESS_EEEEENS5_IJNS4_10UnderscoreESV_SV_EEEEENS4_23SM90_TMA_LOAD_MULTICASTENS4_14ComposedLayoutINS4_7SwizzleILi1ELi4ELi3EEENS4_18smem_ptr_flag_bitsILi8EEENSQ_INS5_IJNSA_ILi8EEESH_EEENS5_IJSH_SC_EEEEEEEvNS4_8identityESY_S18_vS19_EENS_8epilogue10collective6detail29Sm90TmaWarpSpecializedAdapterINS1C_15DefaultEpilogueIaSJ_SJ_NS1B_6thread17LinearCombinationIaLi1EiiLNS1G_9ScaleType4KindE0ELNS_15FloatRoundStyleE2EaEENS1_15EpilogueDefaultEEEEEvvEEEEvNT_6ParamsE,"ax",@progbits
	.align	128
.text._ZN7cutlass13device_kernelINS_4gemm6kernel13GemmUniversalIN4cute5tupleIJiiiiEEENS1_10collective13CollectiveMmaINS1_34MainloopSm90TmaGmmaWarpSpecializedILi4ENS5_IJNS4_1CILi2EEESB_NSA_ILi1EEEEEENS1_35KernelTmaWarpSpecializedCooperativeEEENS5_IJNSA_ILi128EEESG_NSA_ILi32EEEEEEaNS5_IJlSC_lEEEaSJ_NS4_8TiledMMAINS4_8MMA_AtomIJNS4_4SM904GMMA27MMA_64x128x32_S32S8S8_SS_TNEEEENS4_6LayoutINS5_IJSB_SC_SC_EEENS5_IJSC_NSA_ILi0EEESS_EEEEENS5_IJNS4_10UnderscoreESV_SV_EEEEENS4_23SM90_TMA_LOAD_MULTICASTENS4_14ComposedLayoutINS4_7SwizzleILi1ELi4ELi3EEENS4_18smem_ptr_flag_bitsILi8EEENSQ_INS5_IJNSA_ILi8EEESH_EEENS5_IJSH_SC_EEEEEEEvNS4_8identityESY_S18_vS19_EENS_8epilogue10collective6detail29Sm90TmaWarpSpecializedAdapterINS1C_15DefaultEpilogueIaSJ_SJ_NS1B_6thread17LinearCombinationIaLi1EiiLNS1G_9ScaleType4KindE0ELNS_15FloatRoundStyleE2EaEENS1_15EpilogueDefaultEEEEEvvEEEEvNT_6ParamsE:
        .type           _ZN7cutlass13device_kernelINS_4gemm6kernel13GemmUniversalIN4cute5tupleIJiiiiEEENS1_10collective13CollectiveMmaINS1_34MainloopSm90TmaGmmaWarpSpecializedILi4ENS5_IJNS4_1CILi2EEESB_NSA_ILi1EEEEEENS1_35KernelTmaWarpSpecializedCooperativeEEENS5_IJNSA_ILi128EEESG_NSA_ILi32EEEEEEaNS5_IJlSC_lEEEaSJ_NS4_8TiledMMAINS4_8MMA_AtomIJNS4_4SM904GMMA27MMA_64x128x32_S32S8S8_SS_TNEEEENS4_6LayoutINS5_IJSB_SC_SC_EEENS5_IJSC_NSA_ILi0EEESS_EEEEENS5_IJNS4_10UnderscoreESV_SV_EEEEENS4_23SM90_TMA_LOAD_MULTICASTENS4_14ComposedLayoutINS4_7SwizzleILi1ELi4ELi3EEENS4_18smem_ptr_flag_bitsILi8EEENSQ_INS5_IJNSA_ILi8EEESH_EEENS5_IJSH_SC_EEEEEEEvNS4_8identityESY_S18_vS19_EENS_8epilogue10collective6detail29Sm90TmaWarpSpecializedAdapterINS1C_15DefaultEpilogueIaSJ_SJ_NS1B_6thread17LinearCombinationIaLi1EiiLNS1G_9ScaleType4KindE0ELNS_15FloatRoundStyleE2EaEENS1_15EpilogueDefaultEEEEEvvEEEEvNT_6ParamsE,@function
        .size           _ZN7cutlass13device_kernelINS_4gemm6kernel13GemmUniversalIN4cute5tupleIJiiiiEEENS1_10collective13CollectiveMmaINS1_34MainloopSm90TmaGmmaWarpSpecializedILi4ENS5_IJNS4_1CILi2EEESB_NSA_ILi1EEEEEENS1_35KernelTmaWarpSpecializedCooperativeEEENS5_IJNSA_ILi128EEESG_NSA_ILi32EEEEEEaNS5_IJlSC_lEEEaSJ_NS4_8TiledMMAINS4_8MMA_AtomIJNS4_4SM904GMMA27MMA_64x128x32_S32S8S8_SS_TNEEEENS4_6LayoutINS5_IJSB_SC_SC_EEENS5_IJSC_NSA_ILi0EEESS_EEEEENS5_IJNS4_10UnderscoreESV_SV_EEEEENS4_23SM90_TMA_LOAD_MULTICASTENS4_14ComposedLayoutINS4_7SwizzleILi1ELi4ELi3EEENS4_18smem_ptr_flag_bitsILi8EEENSQ_INS5_IJNSA_ILi8EEESH_EEENS5_IJSH_SC_EEEEEEEvNS4_8identityESY_S18_vS19_EENS_8epilogue10collective6detail29Sm90TmaWarpSpecializedAdapterINS1C_15DefaultEpilogueIaSJ_SJ_NS1B_6thread17LinearCombinationIaLi1EiiLNS1G_9ScaleType4KindE0ELNS_15FloatRoundStyleE2EaEENS1_15EpilogueDefaultEEEEEvvEEEEvNT_6ParamsE,(.L_x_201 - _ZN7cutlass13device_kernelINS_4gemm6kernel13GemmUniversalIN4cute5tupleIJiiiiEEENS1_10collective13CollectiveMmaINS1_34MainloopSm90TmaGmmaWarpSpecializedILi4ENS5_IJNS4_1CILi2EEESB_NSA_ILi1EEEEEENS1_35KernelTmaWarpSpecializedCooperativeEEENS5_IJNSA_ILi128EEESG_NSA_ILi32EEEEEEaNS5_IJlSC_lEEEaSJ_NS4_8TiledMMAINS4_8MMA_AtomIJNS4_4SM904GMMA27MMA_64x128x32_S32S8S8_SS_TNEEEENS4_6LayoutINS5_IJSB_SC_SC_EEENS5_IJSC_NSA_ILi0EEESS_EEEEENS5_IJNS4_10UnderscoreESV_SV_EEEEENS4_23SM90_TMA_LOAD_MULTICASTENS4_14ComposedLayoutINS4_7SwizzleILi1ELi4ELi3EEENS4_18smem_ptr_flag_bitsILi8EEENSQ_INS5_IJNSA_ILi8EEESH_EEENS5_IJSH_SC_EEEEEEEvNS4_8identityESY_S18_vS19_EENS_8epilogue10collective6detail29Sm90TmaWarpSpecializedAdapterINS1C_15DefaultEpilogueIaSJ_SJ_NS1B_6thread17LinearCombinationIaLi1EiiLNS1G_9ScaleType4KindE0ELNS_15FloatRoundStyleE2EaEENS1_15EpilogueDefaultEEEEEvvEEEEvNT_6ParamsE)
        .other          _ZN7cutlass13device_kernelINS_4gemm6kernel13GemmUniversalIN4cute5tupleIJiiiiEEENS1_10collective13CollectiveMmaINS1_34MainloopSm90TmaGmmaWarpSpecializedILi4ENS5_IJNS4_1CILi2EEESB_NSA_ILi1EEEEEENS1_35KernelTmaWarpSpecializedCooperativeEEENS5_IJNSA_ILi128EEESG_NSA_ILi32EEEEEEaNS5_IJlSC_lEEEaSJ_NS4_8TiledMMAINS4_8MMA_AtomIJNS4_4SM904GMMA27MMA_64x128x32_S32S8S8_SS_TNEEEENS4_6LayoutINS5_IJSB_SC_SC_EEENS5_IJSC_NSA_ILi0EEESS_EEEEENS5_IJNS4_10UnderscoreESV_SV_EEEEENS4_23SM90_TMA_LOAD_MULTICASTENS4_14ComposedLayoutINS4_7SwizzleILi1ELi4ELi3EEENS4_18smem_ptr_flag_bitsILi8EEENSQ_INS5_IJNSA_ILi8EEESH_EEENS5_IJSH_SC_EEEEEEEvNS4_8identityESY_S18_vS19_EENS_8epilogue10collective6detail29Sm90TmaWarpSpecializedAdapterINS1C_15DefaultEpilogueIaSJ_SJ_NS1B_6thread17LinearCombinationIaLi1EiiLNS1G_9ScaleType4KindE0ELNS_15FloatRoundStyleE2EaEENS1_15EpilogueDefaultEEEEEvvEEEEvNT_6ParamsE,@"STO_CUDA_ENTRY STV_DEFAULT"
_ZN7cutlass13device_kernelINS_4gemm6kernel13GemmUniversalIN4cute5tupleIJiiiiEEENS1_10collective13CollectiveMmaINS1_34MainloopSm90TmaGmmaWarpSpecializedILi4ENS5_IJNS4_1CILi2EEESB_NSA_ILi1EEEEEENS1_35KernelTmaWarpSpecializedCooperativeEEENS5_IJNSA_ILi128EEESG_NSA_ILi32EEEEEEaNS5_IJlSC_lEEEaSJ_NS4_8TiledMMAINS4_8MMA_AtomIJNS4_4SM904GMMA27MMA_64x128x32_S32S8S8_SS_TNEEEENS4_6LayoutINS5_IJSB_SC_SC_EEENS5_IJSC_NSA_ILi0EEESS_EEEEENS5_IJNS4_10UnderscoreESV_SV_EEEEENS4_23SM90_TMA_LOAD_MULTICASTENS4_14ComposedLayoutINS4_7SwizzleILi1ELi4ELi3EEENS4_18smem_ptr_flag_bitsILi8EEENSQ_INS5_IJNSA_ILi8EEESH_EEENS5_IJSH_SC_EEEEEEEvNS4_8identityESY_S18_vS19_EENS_8epilogue10collective6detail29Sm90TmaWarpSpecializedAdapterINS1C_15DefaultEpilogueIaSJ_SJ_NS1B_6thread17LinearCombinationIaLi1EiiLNS1G_9ScaleType4KindE0ELNS_15FloatRoundStyleE2EaEENS1_15EpilogueDefaultEEEEEvvEEEEvNT_6ParamsE:
[----:B------:R-:W0:Y:S01]  /*0000*/  LDC R1, c[0x0][0x28] ;  /* 0x00000a00ff017b82 */ /* 0x000e220000000800 */
[----:B------:R-:W1:Y:S01]  /*0010*/  S2R R94, SR_TID.X ;  /* 0x00000000005e7919 */ /* 0x000e620000002100 */
[----:B------:R-:W-:Y:S01]  /*0020*/  ELECT P0, URZ, PT ;  /* 0x00000000003f782f */ /* 0x000fe20003800000 */
[----:B------:R-:W-:Y:S01]  /*0030*/  BSSY B0, `(.L_x_0) ;  /* 0x000000f000007945 */ /* 0x000fe20003800000 */
[--C-:B-1----:R-:W-:Y:S02]  /*0040*/  SHF.R.U32.HI R0, RZ, 0x5, R94.reuse ;  /* 0x00000005ff007819 */ /* 0x102fe4000001165e */
[----:B------:R-:W-:-:S03]  /*0050*/  SHF.R.U32.HI R6, RZ, 0x7, R94 ;  /* 0x00000007ff067819 */ /* 0x000fc6000001165e */
[----:B------:R-:W1:Y:S04]  /*0060*/  SHFL.IDX PT, R2, R0, RZ, 0x1f ;  /* 0x00001fff00027589 */ /* 0x000e6800000e0000 */
[----:B------:R2:W3:Y:S01]  /*0070*/  SHFL.IDX PT, R5, R6, RZ, 0x1f ;  /* 0x00001fff06057589 */ /* 0x0004e200000e0000 */
[----:B-1----:R-:W-:-:S13]  /*0080*/  ISETP.NE.OR P0, PT, R2, RZ, !P0 ;  /* 0x000000ff0200720c */ /* 0x002fda0004705670 */
[----:B0-23--:R-:W-:Y:S05]  /*0090*/  @P0 BRA `(.L_x_1) ;  /* 0x0000000000200947 */ /* 0x00dfea0003800000 */
[----:B------:R-:W-:Y:S02]  /*00a0*/  ULDC.64 UR4, c[0x0][0x198] ;  /* 0x0000660000047ab9 */ /* 0x000fe40000000a00 */
[----:B------:R-:W-:Y:S02]  /*00b0*/  UIADD3 UR6, UP0, UR4, 0xf0, URZ ;  /* 0x000000f004067890 */ /* 0x000fe4000ff1e03f */
[----:B------:R-:W-:Y:S02]  /*00c0*/  UIADD3 UR4, UP1, UR4, 0x1f0, URZ ;  /* 0x000001f004047890 */ /* 0x000fe4000ff3e03f */
[----:B------:R-:W-:Y:S02]  /*00d0*/  UIADD3.X UR7, URZ, UR5, URZ, UP0, !UPT ;  /* 0x000000053f077290 */ /* 0x000fe400087fe43f */
[----:B------:R-:W-:-:S07]  /*00e0*/  UIADD3.X UR5, URZ, UR5, URZ, UP1, !UPT ;  /* 0x000000053f057290 */ /* 0x000fce0008ffe43f */
[----:B------:R0:W-:Y:S02]  /*00f0*/  UTMACCTL.PF [UR6] ;  /* 0x00000000060079b9 */ /* 0x0001e40008040000 */
[----:B------:R0:W-:Y:S02]  /*0100*/  UTMACCTL.PF [UR4] ;  /* 0x00000000040079b9 */ /* 0x0001e40008040000 */
[----:B0-----:R-:W-:Y:S01]  /*0110*/  NOP ;  /* 0x0000000000007918 */ /* 0x001fe20000000000 */
.L_x_1:
[----:B------:R-:W-:Y:S05]  /*0120*/  BSYNC B0 ;  /* 0x0000000000007941 */ /* 0x000fea0003800000 */
.L_x_0:
[----:B------:R-:W0:Y:S02]  /*0130*/  SHFL.IDX PT, R3, R0, RZ, 0x1f ;  /* 0x00001fff00037589 */ /* 0x000e2400000e0000 */
[----:B0-----:R-:W-:-:S13]  /*0140*/  ISETP.NE.AND P0, PT, R3, RZ, PT ;  /* 0x000000ff0300720c */ /* 0x001fda0003f05270 */
[----:B------:R-:W-:Y:S05]  /*0150*/  @P0 BRA `(.L_x_2) ;  /* 0x0000000000580947 */ /* 0x000fea0003800000 */
[----:B------:R-:W0:Y:S01]  /*0160*/  S2UR UR8, SR_CgaCtaId ;  /* 0x00000000000879c3 */ /* 0x000e220000008800 */
[----:B------:R-:W-:Y:S01]  /*0170*/  UMOV UR4, 0x400 ;  /* 0x0000040000047882 */ /* 0x000fe20000000000 */
[----:B------:R-:W-:Y:S01]  /*0180*/  UMOV UR5, 0x1 ;  /* 0x0000000100057882 */ /* 0x000fe20000000000 */
[----:B------:R-:W-:Y:S01]  /*0190*/  UMOV UR6, 0x6 ;  /* 0x0000000600067882 */ /* 0x000fe20000000000 */
[----:B------:R-:W-:Y:S01]  /*01a0*/  ELECT P0, URZ, PT ;  /* 0x00000000003f782f */ /* 0x000fe20003800000 */
[----:B------:R-:W-:-:S04]  /*01b0*/  UIADD3 UR6, -UR6, 0x100000, URZ ;  /* 0x0010000006067890 */ /* 0x000fc8000fffe13f */
[----:B------:R-:W-:Y:S02]  /*01c0*/  USHF.L.U32 UR7, UR6, 0xb, URZ ;  /* 0x0000000b06077899 */ /* 0x000fe4000800063f */
[----:B------:R-:W-:Y:S02]  /*01d0*/  USHF.L.U32 UR6, UR6, 0x1, URZ ;  /* 0x0000000106067899 */ /* 0x000fe4000800063f */
[----:B0-----:R-:W-:Y:S02]  /*01e0*/  ULEA UR8, UR8, UR4, 0x18 ;  /* 0x0000000408087291 */ /* 0x001fe4000f8ec03f */
[----:B------:R-:W-:-:S04]  /*01f0*/  UIADD3 UR4, -UR5, 0x100000, URZ ;  /* 0x0010000005047890 */ /* 0x000fc8000fffe13f */
[----:B------:R-:W-:Y:S02]  /*0200*/  USHF.L.U32 UR5, UR4, 0xb, URZ ;  /* 0x0000000b04057899 */ /* 0x000fe4000800063f */
[----:B------:R-:W-:Y:S01]  /*0210*/  USHF.L.U32 UR4, UR4, 0x1, URZ ;  /* 0x0000000104047899 */ /* 0x000fe2000800063f */
[----:B------:R-:W0:Y:S11]  /*0220*/  FENCE.VIEW.ASYNC.S ;  /* 0x00000000000073c6 */ /* 0x000e360000000000 */
[----:B0-----:R0:W1:Y:S01]  /*0230*/  SYNCS.EXCH.64 URZ, [UR8], UR4 ;  /* 0x00000004083f75b2 */ /* 0x0010620008000100 */
[----:B------:R0:W2:Y:S01]  /*0240*/  SYNCS.EXCH.64 URZ, [UR8+0x20], UR6 ;  /* 0x00002006083f75b2 */ /* 0x0000a20008000100 */
[----:B------:R0:W3:Y:S01]  /*0250*/  SYNCS.EXCH.64 URZ, [UR8+0x8], UR4 ;  /* 0x00000804083f75b2 */ /* 0x0000e20008000100 */
[----:B------:R0:W4:Y:S01]  /*0260*/  SYNCS.EXCH.64 URZ, [UR8+0x28], UR6 ;  /* 0x00002806083f75b2 */ /* 0x0001220008000100 */
[----:B------:R0:W0:Y:S01]  /*0270*/  SYNCS.EXCH.64 URZ, [UR8+0x10], UR4 ;  /* 0x00001004083f75b2 */ /* 0x0000220008000100 */
[----:B------:R0:W0:Y:S01]  /*0280*/  SYNCS.EXCH.64 URZ, [UR8+0x30], UR6 ;  /* 0x00003006083f75b2 */ /* 0x0000220008000100 */
[----:B------:R0:W0:Y:S01]  /*0290*/  SYNCS.EXCH.64 URZ, [UR8+0x18], UR4 ;  /* 0x00001804083f75b2 */ /* 0x0000220008000100 */
[----:B------:R0:W0:Y:S01]  /*02a0*/  SYNCS.EXCH.64 URZ, [UR8+0x38], UR6 ;  /* 0x00003806083f75b2 */ /* 0x0000220008000100 */
[----:B------:R-:W-:Y:S01]  /*02b0*/  NOP ;  /* 0x0000000000007918 */ /* 0x000fe20000000000 */
.L_x_2:
[----:B------:R-:W-:Y:S01]  /*02c0*/  SHF.R.S32.HI R7, RZ, 0x1f, R94 ;  /* 0x0000001fff077819 */ /* 0x000fe2000001145e */
[----:B------:R-:W5:Y:S01]  /*02d0*/  SHFL.IDX PT, R0, R0, RZ, 0x1f ;  /* 0x00001fff00007589 */ /* 0x000f6200000e0000 */
[----:B0-----:R-:W0:Y:S01]  /*02e0*/  S2UR UR8, SR_CTAID.X ;  /* 0x00000000000879c3 */ /* 0x001e220000002500 */
[----:B------:R-:W-:Y:S02]  /*02f0*/  ELECT P0, URZ, PT ;  /* 0x00000000003f782f */ /* 0x000fe40003800000 */
[----:B------:R-:W-:Y:S01]  /*0300*/  LEA.HI R7, R7, R94, RZ, 0x7 ;  /* 0x0000005e07077211 */ /* 0x000fe200078f38ff */
[----:B------:R-:W1:Y:S01]  /*0310*/  S2R R4, SR_CTAID.Y ;  /* 0x0000000000047919 */ /* 0x000e620000002600 */
[----:B------:R-:W-:Y:S01]  /*0320*/  SHF.R.S32.HI R10, RZ, 0x1f, R3 ;  /* 0x0000001fff0a7819 */ /* 0x000fe20000011403 */
[----:B------:R-:W-:Y:S01]  /*0330*/  ULDC UR4, c[0x0][0x150] ;  /* 0x0000540000047ab9 */ /* 0x000fe20000000800 */
[----:B------:R-:W-:Y:S01]  /*0340*/  LOP3.LUT R7, R7, 0xffffff80, RZ, 0xc0, !PT ;  /* 0xffffff8007077812 */ /* 0x000fe200078ec0ff */
[----:B------:R-:W-:Y:S01]  /*0350*/  NOP ;  /* 0x0000000000007918 */ /* 0x000fe20000000000 */
[----:B------:R-:W-:Y:S01]  /*0360*/  LEA.HI R10, R10, R3, RZ, 0x2 ;  /* 0x000000030a0a7211 */ /* 0x000fe200078f10ff */
[----:B------:R-:W2:Y:S01]  /*0370*/  LDC R12, c[0x0][0x144] ;  /* 0x00005100ff0c7b82 */ /* 0x000ea20000000800 */
[----:B------:R-:W-:Y:S01]  /*0380*/  NOP ;  /* 0x0000000000007918 */ /* 0x000fe20000000000 */
[----:B------:R-:W-:Y:S01]  /*0390*/  IMAD.IADD R8, R94, 0x1, -R7 ;  /* 0x000000015e087824 */ /* 0x000fe200078e0a07 */
[----:B------:R-:W-:Y:S01]  /*03a0*/  LOP3.LUT R10, R10, 0x3ffffffc, RZ, 0xc0, !PT ;  /* 0x3ffffffc0a0a7812 */ /* 0x000fe200078ec0ff */
[----:B------:R-:W-:Y:S01]  /*03b0*/  IMAD.MOV.U32 R22, RZ, RZ, 0x1 ;  /* 0x00000001ff167424 */ /* 0x000fe200078e00ff */
[----:B------:R-:W-:-:S02]  /*03c0*/  ISETP.NE.AND P3, PT, R5, RZ, PT ;  /* 0x000000ff0500720c */ /* 0x000fc40003f65270 */
[----:B------:R-:W-:Y:S01]  /*03d0*/  SHF.R.S32.HI R7, RZ, 0x1f, R8 ;  /* 0x0000001fff077819 */ /* 0x000fe20000011408 */
[----:B------:R-:W-:Y:S01]  /*03e0*/  IMAD.IADD R10, R3, 0x1, -R10 ;  /* 0x00000001030a7824 */ /* 0x000fe200078e0a0a */
[----:B------:R-:W3:Y:S02]  /*03f0*/  LDC R14, c[0x0][0x140] ;  /* 0x00005000ff0e7b82 */ /* 0x000ee40000000800 */
[----:B------:R-:W-:Y:S02]  /*0400*/  LEA.HI R7, R7, R8, RZ, 0x3 ;  /* 0x0000000807077211 */ /* 0x000fe400078f18ff */
[----:B-----5:R-:W-:Y:S02]  /*0410*/  ISETP.NE.OR P0, PT, R0, RZ, !P0 ;  /* 0x000000ff0000720c */ /* 0x020fe40004705670 */
[--C-:B------:R-:W-:Y:S02]  /*0420*/  SHF.R.S32.HI R0, RZ, 0x3, R7.reuse ;  /* 0x00000003ff007819 */ /* 0x100fe40000011407 */
[----:B------:R-:W-:-:S02]  /*0430*/  SHF.R.S32.HI R7, RZ, 0x1f, R7 ;  /* 0x0000001fff077819 */ /* 0x000fc40000011407 */
[----:B0-----:R-:W-:Y:S02]  /*0440*/  I2FP.F32.U32 R9, UR8 ;  /* 0x0000000800097c45 */ /* 0x001fe40008201000 */
[----:B------:R-:W-:-:S03]  /*0450*/  LEA.HI R7, R7, R0, RZ, 0x2 ;  /* 0x0000000007077211 */ /* 0x000fc600078f10ff */
[----:B------:R-:W-:Y:S01]  /*0460*/  FMUL R9, R9, UR4 ;  /* 0x0000000409097c20 */ /* 0x000fe20008400000 */
[----:B------:R-:W-:Y:S01]  /*0470*/  LOP3.LUT R7, R7, 0xfffffffc, RZ, 0xc0, !PT ;  /* 0xfffffffc07077812 */ /* 0x000fe200078ec0ff */
[----:B------:R-:W-:Y:S01]  /*0480*/  VOTEU.ALL UP0, P0 ;  /* 0x00000000003f7886 */ /* 0x000fe20000000000 */
[----:B-1----:R-:W-:Y:S01]  /*0490*/  I2FP.F32.U32 R3, R4 ;  /* 0x0000000400037245 */ /* 0x002fe20000201000 */
[----:B------:R-:W-:Y:S01]  /*04a0*/  ULDC UR4, c[0x0][0x154] ;  /* 0x0000550000047ab9 */ /* 0x000fe20000000800 */
[----:B------:R-:W-:Y:S01]  /*04b0*/  VOTEU.ALL UP1, P0 ;  /* 0x00000000003f7886 */ /* 0x000fe20000020000 */
[----:B------:R-:W0:Y:S01]  /*04c0*/  F2I.U32.TRUNC.NTZ R9, R9 ;  /* 0x0000000900097305 */ /* 0x000e22000020f000 */
[----:B------:R-:W-:Y:S01]  /*04d0*/  IMAD.IADD R7, R0, 0x1, -R7 ;  /* 0x0000000100077824 */ /* 0x000fe200078e0a07 */
[----:B------:R-:W1:Y:S01]  /*04e0*/  @!UP0 S2UR UR7, SR_CgaCtaId ;  /* 0x00000000000789c3 */ /* 0x000e620000008800 */
[----:B------:R-:W-:Y:S01]  /*04f0*/  FMUL R13, R3, UR4 ;  /* 0x00000004030d7c20 */ /* 0x000fe20008400000 */
[----:B------:R-:W-:Y:S01]  /*0500*/  UMOV UR4, 0x20 ;  /* 0x0000002000047882 */ /* 0x000fe20000000000 */
[----:B------:R-:W-:Y:S01]  /*0510*/  IMAD R10, R10, 0x4, R7 ;  /* 0x000000040a0a7824 */ /* 0x000fe200078e0207 */
[----:B------:R-:W-:Y:S01]  /*0520*/  @!UP0 UMOV UR6, 0x400 ;  /* 0x0000040000068882 */ /* 0x000fe20000000000 */
[----:B------:R-:W-:-:S04]  /*0530*/  @!UP0 UIADD3 UR4, -UR4, 0x100000, URZ ;  /* 0x0010000004048890 */ /* 0x000fc8000fffe13f */
[----:B------:R-:W-:Y:S02]  /*0540*/  @!UP0 USHF.L.U32 UR5, UR4, 0xb, URZ ;  /* 0x0000000b04058899 */ /* 0x000fe4000800063f */
[----:B------:R-:W-:Y:S01]  /*0550*/  @!UP0 USHF.L.U32 UR4, UR4, 0x1, URZ ;  /* 0x0000000104048899 */ /* 0x000fe2000800063f */
[----:B---3--:R-:W-:Y:S01]  /*0560*/  ISETP.EQ.U32.AND P2, PT, R14, 0x1, PT ;  /* 0x000000010e00780c */ /* 0x008fe20003f42070 */
[----:B------:R-:W3:Y:S01]  /*0570*/  F2I.U32.TRUNC.NTZ R13, R13 ;  /* 0x0000000d000d7305 */ /* 0x000ee2000020f000 */
[C---:B------:R-:W-:Y:S01]  /*0580*/  LEA.HI R0, R10.reuse, R10, RZ, 0x1 ;  /* 0x0000000a0a007211 */ /* 0x040fe200078f08ff */
[----:B------:R-:W5:Y:S01]  /*0590*/  LDC R7, c[0x0][0x148] ;  /* 0x00005200ff077b82 */ /* 0x000f620000000800 */
[----:B------:R-:W-:Y:S02]  /*05a0*/  IMAD.SHL.U32 R19, R10, 0x4, RZ ;  /* 0x000000040a137824 */ /* 0x000fe400078e00ff */
[----:B------:R-:W-:Y:S01]  /*05b0*/  LOP3.LUT R11, R0, 0xfffffffe, RZ, 0xc0, !PT ;  /* 0xfffffffe000b7812 */ /* 0x000fe200078ec0ff */
[----:B0-----:R-:W-:Y:S01]  /*05c0*/  IMAD.MOV R15, RZ, RZ, -R9 ;  /* 0x000000ffff0f7224 */ /* 0x001fe200078e0a09 */
[----:B------:R-:W-:-:S02]  /*05d0*/  SHF.R.S32.HI R9, RZ, 0x1f, R2 ;  /* 0x0000001fff097819 */ /* 0x000fc40000011402 */
[----:B------:R-:W-:Y:S01]  /*05e0*/  LOP3.LUT R19, R10, 0xc, R19, 0x78, !PT ;  /* 0x0000000c0a137812 */ /* 0x000fe200078e7813 */
[----:B--2---:R-:W-:Y:S01]  /*05f0*/  IMAD R3, R12, R15, UR8 ;  /* 0x000000080c037e24 */ /* 0x004fe2000f8e020f */
[----:B------:R-:W-:Y:S01]  /*0600*/  LEA.HI R9, R9, R2, RZ, 0x2 ;  /* 0x0000000209097211 */ /* 0x000fe200078f10ff */
[----:B------:R-:W-:Y:S01]  /*0610*/  IMAD.IADD R0, R10, 0x1, -R11 ;  /* 0x000000010a007824 */ /* 0x000fe200078e0a0b */
[----:B------:R-:W-:Y:S01]  /*0620*/  LOP3.LUT R11, R94, 0x7f, RZ, 0xc0, !PT ;  /* 0x0000007f5e0b7812 */ /* 0x000fe200078ec0ff */
[----:B------:R-:W-:Y:S01]  /*0630*/  VIADD R10, R5, 0xffffffff ;  /* 0xffffffff050a7836 */ /* 0x000fe20000000000 */
[----:B------:R-:W-:Y:S01]  /*0640*/  LOP3.LUT R9, R9, 0xfffffffc, RZ, 0xc0, !PT ;  /* 0xfffffffc09097812 */ /* 0x000fe200078ec0ff */
[----:B---3--:R-:W-:Y:S01]  /*0650*/  IMAD.MOV R20, RZ, RZ, -R13 ;  /* 0x000000ffff147224 */ /* 0x008fe200078e0a0d */
[----:B------:R-:W-:Y:S01]  /*0660*/  ISETP.NE.AND P4, PT, R0, R3, PT ;  /* 0x000000030000720c */ /* 0x000fe20003f85270 */
[----:B-1----:R-:W-:Y:S01]  /*0670*/  @!UP0 ULEA UR6, UR7, UR6, 0x18 ;  /* 0x0000000607068291 */ /* 0x002fe2000f8ec03f */
[----:B------:R-:W-:Y:S01]  /*0680*/  ISETP.GE.U32.AND P6, PT, R10, 0x2, PT ;  /* 0x000000020a00780c */ /* 0x000fe20003fc6070 */
[----:B------:R-:W-:Y:S01]  /*0690*/  IMAD.IADD R0, R2, 0x1, -R9 ;  /* 0x0000000102007824 */ /* 0x000fe200078e0a09 */
[----:B------:R-:W-:Y:S01]  /*06a0*/  VOTEU.ALL UP0, P0 ;  /* 0x00000000003f7886 */ /* 0x000fe20000000000 */
[----:B------:R-:W-:-:S03]  /*06b0*/  LOP3.LUT P0, RZ, R8, 0x7, RZ, 0xc0, !PT ;  /* 0x0000000708ff7812 */ /* 0x000fc6000780c0ff */
[C---:B------:R-:W-:Y:S01]  /*06c0*/  ISETP.NE.AND P1, PT, R0.reuse, 0x3, PT ;  /* 0x000000030000780c */ /* 0x040fe20003f25270 */
[----:B-----5:R-:W-:Y:S01]  /*06d0*/  IMAD R9, R7, R20, R4 ;  /* 0x0000001407097224 */ /* 0x020fe200078e0204 */
[C---:B------:R-:W-:Y:S02]  /*06e0*/  ISETP.LT.U32.AND P0, PT, R19.reuse, 0x4, !P0 ;  /* 0x000000041300780c */ /* 0x040fe40004701070 */
[----:B------:R-:W-:Y:S01]  /*06f0*/  ISETP.EQ.OR P1, PT, R0, RZ, !P1 ;  /* 0x000000ff0000720c */ /* 0x000fe20004f22670 */
[----:B------:R-:W0:Y:S02]  /*0700*/  FENCE.VIEW.ASYNC.S ;  /* 0x00000000000073c6 */ /* 0x000e240000000000 */
[----:B0-----:R0:W1:Y:S01]  /*0710*/  @!UP0 SYNCS.EXCH.64 URZ, [UR6+0x50], UR4 ;  /* 0x00005004063f85b2 */ /* 0x0010620008000100 */
[----:B------:R-:W-:Y:S02]  /*0720*/  @P4 LEA.HI R2, R19, R19, RZ, 0x1 ;  /* 0x0000001313024211 */ /* 0x000fe400078f08ff */
[----:B------:R-:W-:-:S02]  /*0730*/  ISETP.EQ.AND P1, PT, R5, RZ, P1 ;  /* 0x000000ff0500720c */ /* 0x000fc40000f22270 */
[----:B------:R-:W-:Y:S02]  /*0740*/  @P4 SHF.R.S32.HI R2, RZ, 0x1, R2 ;  /* 0x00000001ff024819 */ /* 0x000fe40000011402 */
[----:B------:R-:W-:Y:S02]  /*0750*/  SEL R18, RZ, 0x1, !P1 ;  /* 0x00000001ff127807 */ /* 0x000fe40004800000 */
[----:B------:R-:W-:Y:S02]  /*0760*/  @P4 ISETP.NE.AND P5, PT, R2, R9, PT ;  /* 0x000000090200420c */ /* 0x000fe40003fa5270 */
[----:B------:R-:W-:Y:S02]  /*0770*/  SEL R9, RZ, 0x1, !P0 ;  /* 0x00000001ff097807 */ /* 0x000fe40004000000 */
[----:B------:R-:W-:Y:S02]  /*0780*/  @P4 SEL R22, RZ, 0x1, P5 ;  /* 0x00000001ff164807 */ /* 0x000fe40002800000 */
[----:B------:R-:W-:Y:S01]  /*0790*/  SEL R18, R18, 0x2, P6 ;  /* 0x0000000212127807 */ /* 0x000fe20003000000 */
[----:B------:R0:W2:Y:S01]  /*07a0*/  @!UP1 SYNCS.EXCH.64 URZ, [UR6+0x58], UR4 ;  /* 0x00005804063f95b2 */ /* 0x0000a20008000100 */
[----:B------:R-:W-:Y:S01]  /*07b0*/  LOP3.LUT R22, R22, R9, RZ, 0xc0, !PT ;  /* 0x0000000916167212 */ /* 0x000fe200078ec0ff */
[----:B------:R-:W-:Y:S01]  /*07c0*/  NOP ;  /* 0x0000000000007918 */ /* 0x000fe20000000000 */
[----:B------:R-:W-:Y:S05]  /*07d0*/  @!P2 BRA `(.L_x_3) ;  /* 0x000000000008a947 */ /* 0x000fea0003800000 */
[----:B-12-4-:R-:W-:Y:S01]  /*07e0*/  UCGABAR_ARV ;  /* 0x00000000000079c7 */ /* 0x016fe20008000000 */
[----:B------:R-:W-:Y:S05]  /*07f0*/  BRA `(.L_x_4) ;  /* 0x0000000000047947 */ /* 0x000fea0003800000 */
.L_x_3:
[----:B-12-4-:R-:W-:Y:S01]  /*0800*/  NOP ;  /* 0x0000000000007918 */ /* 0x016fe20000000000 */
.L_x_4:
[----:B------:R-:W1:Y:S01]  /*0810*/  LDC R2, c[0x0][0x65c] ;  /* 0x00019700ff027b82 */ /* 0x000e620000000800 */
[----:B------:R-:W-:Y:S02]  /*0820*/  IMAD.U32 R8, RZ, RZ, UR8 ;  /* 0x00000008ff087e24 */ /* 0x000fe4000f8e00ff */
[----:B------:R-:W-:Y:S01]  /*0830*/  IMAD.MOV.U32 R9, RZ, RZ, RZ ;  /* 0x000000ffff097224 */ /* 0x000fe200078e00ff */
[----:B-1----:R-:W-:-:S04]  /*0840*/  ISETP.NE.AND P1, PT, R2, 0x1, PT ;  /* 0x000000010200780c */ /* 0x002fc80003f25270 */
[----:B------:R-:W-:-:S09]  /*0850*/  P2R R5, PR, RZ, 0x2 ;  /* 0x00000002ff057803 */ /* 0x000fd20000000000 */
[----:B------:R-:W1:Y:S01]  /*0860*/  @P1 LDC R17, c[0x0][0x10] ;  /* 0x00000400ff111b82 */ /* 0x000e620000000800 */
[----:B------:R-:W-:Y:S02]  /*0870*/  @P1 IMAD.MOV.U32 R5, RZ, RZ, RZ ;  /* 0x000000ffff051224 */ /* 0x000fe400078e00ff */
[----:B------:R-:W-:-:S05]  /*0880*/  @P1 IMAD.MOV.U32 R15, RZ, RZ, RZ ;  /* 0x000000ffff0f1224 */ /* 0x000fca00078e00ff */
[----:B------:R-:W2:Y:S01]  /*0890*/  @!P1 LDC R13, c[0x0][0xc] ;  /* 0x00000300ff0d9b82 */ /* 0x000ea20000000800 */
[----:B0-----:R-:W-:Y:S01]  /*08a0*/  ULDC UR4, c[0x0][0xc] ;  /* 0x0000030000047ab9 */ /* 0x001fe20000000800 */
[----:B------:R-:W-:Y:S01]  /*08b0*/  ULDC UR5, c[0x0][0x10] ;  /* 0x0000040000057ab9 */ /* 0x000fe20000000800 */
[----:B------:R-:W-:Y:S01]  /*08c0*/  ULDC UR6, c[0x0][0x14] ;  /* 0x0000050000067ab9 */ /* 0x000fe20000000800 */
[----:B------:R-:W-:-:S04]  /*08d0*/  UIMAD.WIDE.U32 UR4, UR4, UR5, URZ ;  /* 0x00000005040472a5 */ /* 0x000fc8000f8e003f */
[----:B------:R-:W-:Y:S02]  /*08e0*/  UIMAD.WIDE.U32 UR36, UR4, UR6, URZ ;  /* 0x00000006042472a5 */ /* 0x000fe4000f8e003f */
[----:B------:R-:W-:-:S04]  /*08f0*/  UIMAD UR42, UR5, UR6, URZ ;  /* 0x00000006052a72a4 */ /* 0x000fc8000f8e023f */
[----:B------:R-:W-:Y:S01]  /*0900*/  UIADD3 UR42, UR37, UR42, URZ ;  /* 0x0000002a252a7290 */ /* 0x000fe2000fffe03f */
[----:B-1----:R-:W-:-:S04]  /*0910*/  @P1 IMAD.WIDE.U32 R16, R17, UR8, R4 ;  /* 0x0000000811101c25 */ /* 0x002fc8000f8e0004 */
[----:B------:R-:W-:Y:S02]  /*0920*/  @P1 IMAD.IADD R17, R17, 0x1, R15 ;  /* 0x0000000111111824 */ /* 0x000fe400078e020f */
[----:B--2---:R-:W-:-:S04]  /*0930*/  @!P1 IMAD.WIDE.U32 R8, R4, R13, R8 ;  /* 0x0000000d04089225 */ /* 0x004fc800078e0008 */
[----:B------:R-:W-:Y:S02]  /*0940*/  @!P1 IMAD.MOV.U32 R16, RZ, RZ, R8 ;  /* 0x000000ffff109224 */ /* 0x000fe400078e0008 */
[----:B------:R-:W-:Y:S01]  /*0950*/  @!P1 IMAD.MOV.U32 R17, RZ, RZ, R9 ;  /* 0x000000ffff119224 */ /* 0x000fe200078e0009 */
[----:B------:R-:W-:Y:S06]  /*0960*/  @!P2 BRA `(.L_x_5) ;  /* 0x00000000000ca947 */ /* 0x000fec0003800000 */
[----:B------:R-:W-:Y:S01]  /*0970*/  UCGABAR_WAIT ;  /* 0x0000000000007dc7 */ /* 0x000fe20008000000 */
[----:B------:R-:W-:Y:S01]  /*0980*/  CCTL.IVALL ;  /* 0x00000000ff00798f */ /* 0x000fe20002000000 */
[----:B------:R-:W-:Y:S05]  /*0990*/  BRA `(.L_x_6) ;  /* 0x0000000000047947 */ /* 0x000fea0003800000 */
.L_x_5:
[----:B------:R-:W-:Y:S06]  /*09a0*/  BAR.SYNC.DEFER_BLOCKING 0x0 ;  /* 0x0000000000007b1d */ /* 0x000fec0000010000 */
.L_x_6:
[----:B------:R-:W-:Y:S05]  /*09b0*/  @!P3 BRA `(.L_x_7) ;  /* 0x0000004c0050b947 */ /* 0x000fea0003800000 */
[----:B------:R-:W-:-:S13]  /*09c0*/  ISETP.GT.U32.AND P0, PT, R10, 0x1, PT ;  /* 0x000000010a00780c */ /* 0x000fda0003f04070 */
[----:B------:R-:W-:Y:S05]  /*09d0*/  @P0 EXIT ;  /* 0x000000000000094d */ /* 0x000fea0003800000 */
[----:B------:R-:W-:Y:S01]  /*09e0*/  ULDC.64 UR4, c[0x0][0x650] ;  /* 0x0001940000047ab9 */ /* 0x000fe20000000a00 */
[----:B------:R-:W-:Y:S01]  /*09f0*/  PRMT R0, RZ, 0x7610, R0 ;  /* 0x00007610ff007816 */ /* 0x000fe20000000000 */
[----:B------:R-:W-:Y:S01]  /*0a00*/  IMAD.MOV.U32 R99, RZ, RZ, -0x1 ;  /* 0xffffffffff637424 */ /* 0x000fe200078e00ff */
[----:B------:R-:W-:Y:S01]  /*0a10*/  ISETP.GE.U32.AND P0, PT, R16, UR4, PT ;  /* 0x0000000410007c0c */ /* 0x000fe2000bf06070 */
[----:B------:R-:W-:Y:S02]  /*0a20*/  IMAD.MOV.U32 R100, RZ, RZ, -0x1 ;  /* 0xffffffffff647424 */ /* 0x000fe400078e00ff */
[----:B------:R-:W-:Y:S01]  /*0a30*/  IMAD.MOV.U32 R23, RZ, RZ, -0x1 ;  /* 0xffffffffff177424 */ /* 0x000fe200078e00ff */
[----:B------:R-:W-:-:S13]  /*0a40*/  ISETP.GE.U32.AND.EX P0, PT, R17, UR5, PT, P0 ;  /* 0x0000000511007c0c */ /* 0x000fda000bf06100 */
[----:B------:R-:W-:Y:S05]  /*0a50*/  @P0 BRA `(.L_x_8) ;  /* 0x00000004002c0947 */ /* 0x000fea0003800000 */
[----:B------:R-:W0:Y:S01]  /*0a60*/  LDC.64 R24, c[0x0][0x628] ;  /* 0x00018a00ff187b82 */ /* 0x000e220000000a00 */
[----:B------:R-:W-:Y:S02]  /*0a70*/  IMAD.MOV.U32 R8, RZ, RZ, R16 ;  /* 0x000000ffff087224 */ /* 0x000fe400078e0010 */
[----:B------:R-:W-:-:S05]  /*0a80*/  IMAD.MOV.U32 R9, RZ, RZ, R17 ;  /* 0x000000ffff097224 */ /* 0x000fca00078e0011 */
[----:B------:R-:W1:Y:S08]  /*0a90*/  LDC R0, c[0x0][0x630] ;  /* 0x00018c00ff007b82 */ /* 0x000e700000000800 */
[----:B------:R-:W2:Y:S01]  /*0aa0*/  LDC.64 R26, c[0x0][0x620] ;  /* 0x00018800ff1a7b82 */ /* 0x000ea20000000a00 */
[----:B0-----:R-:W-:-:S04]  /*0ab0*/  ISETP.NE.U32.AND P0, PT, R24, RZ, PT ;  /* 0x000000ff1800720c */ /* 0x001fc80003f05070 */
[----:B------:R-:W-:-:S13]  /*0ac0*/  ISETP.NE.AND.EX P0, PT, R25, RZ, PT, P0 ;  /* 0x000000ff1900720c */ /* 0x000fda0003f05300 */
[----:B-12---:R-:W-:Y:S05]  /*0ad0*/  @!P0 BRA `(.L_x_9) ;  /* 0x0000000000288947 */ /* 0x006fea0003800000 */
[----:B------:R-:W0:Y:S02]  /*0ae0*/  LDC R15, c[0x0][0x634] ;  /* 0x00018d00ff0f7b82 */ /* 0x000e240000000800 */
[----:B0-----:R-:W-:-:S05]  /*0af0*/  IADD3 R15, P0, R16, R15, RZ ;  /* 0x0000000f100f7210 */ /* 0x001fca0007f1e0ff */
[----:B------:R-:W-:-:S04]  /*0b00*/  IMAD.X R21, RZ, RZ, R17, P0 ;  /* 0x000000ffff157224 */ /* 0x000fc800000e0611 */
[----:B------:R-:W-:-:S04]  /*0b10*/  IMAD.WIDE.U32 R8, R21, R24, RZ ;  /* 0x0000001815087225 */ /* 0x000fc800078e00ff */
[----:B------:R-:W-:-:S04]  /*0b20*/  IMAD.WIDE.U32 R12, P0, R15, R25, R8 ;  /* 0x000000190f0c7225 */ /* 0x000fc80007800008 */
[----:B------:R-:W-:-:S04]  /*0b30*/  IMAD.WIDE.U32 R8, R15, R24, RZ ;  /* 0x000000180f087225 */ /* 0x000fc800078e00ff */
[----:B------:R-:W-:Y:S01]  /*0b40*/  IMAD.X R15, RZ, RZ, RZ, P0 ;  /* 0x000000ffff0f7224 */ /* 0x000fe200000e06ff */
[----:B------:R-:W-:Y:S01]  /*0b50*/  IADD3 RZ, P0, R9, R12, RZ ;  /* 0x0000000c09ff7210 */ /* 0x000fe20007f1e0ff */
[----:B------:R-:W-:-:S04]  /*0b60*/  IMAD.MOV.U32 R14, RZ, RZ, R13 ;  /* 0x000000ffff0e7224 */ /* 0x000fc800078e000d */
[----:B------:R-:W-:-:S08]  /*0b70*/  IMAD.WIDE.U32.X R8, R21, R25, R14, P0 ;  /* 0x0000001915087225 */ /* 0x000fd000000e040e */
.L_x_9:
[----:B------:R-:W0:Y:S01]  /*0b80*/  LDC.64 R28, c[0x0][0x640] ;  /* 0x00019000ff1c7b82 */ /* 0x000e220000000a00 */
[--C-:B------:R-:W-:Y:S01]  /*0b90*/  SHF.R.U64 R30, R8, R0, R9.reuse ;  /* 0x00000000081e7219 */ /* 0x100fe20000001209 */
[----:B------:R-:W-:Y:S01]  /*0ba0*/  IMAD R20, R7, R20, R4 ;  /* 0x0000001407147224 */ /* 0x000fe200078e0204 */
[----:B------:R-:W-:Y:S02]  /*0bb0*/  SHF.R.U32.HI R0, RZ, R0, R9 ;  /* 0x00000000ff007219 */ /* 0x000fe40000011609 */
[----:B------:R-:W-:-:S03]  /*0bc0*/  IADD3 R5, P0, RZ, -R30, RZ ;  /* 0x8000001eff057210 */ /* 0x000fc60007f1e0ff */
[----:B------:R-:W1:Y:S02]  /*0bd0*/  LDC R12, c[0x0][0x618] ;  /* 0x00018600ff0c7b82 */ /* 0x000e640000000800 */
[----:B------:R-:W-:-:S04]  /*0be0*/  IMAD.X R9, RZ, RZ, ~R0, P0 ;  /* 0x000000ffff097224 */ /* 0x000fc800000e0e00 */
[-C--:B------:R-:W-:Y:S02]  /*0bf0*/  IMAD R0, R9, R26.reuse, RZ ;  /* 0x0000001a09007224 */ /* 0x080fe400078e02ff */
[----:B------:R-:W2:Y:S01]  /*0c00*/  LDC R14, c[0x0][0x608] ;  /* 0x00018200ff0e7b82 */ /* 0x000ea20000000800 */
[----:B------:R-:W-:-:S04]  /*0c10*/  IMAD.WIDE.U32 R8, R5, R26, R16 ;  /* 0x0000001a05087225 */ /* 0x000fc800078e0010 */
[----:B------:R-:W-:Y:S02]  /*0c20*/  IMAD R5, R5, R27, R0 ;  /* 0x0000001b05057224 */ /* 0x000fe400078e0200 */
[----:B------:R-:W-:Y:S01]  /*0c30*/  IMAD.MOV.U32 R27, RZ, RZ, 0x1 ;  /* 0x00000001ff1b7424 */ /* 0x000fe200078e00ff */
[----:B------:R-:W3:Y:S01]  /*0c40*/  LDC R24, c[0x0][0x658] ;  /* 0x00019600ff187b82 */ /* 0x000ee20000000800 */
[----:B------:R-:W-:Y:S01]  /*0c50*/  IMAD.IADD R5, R9, 0x1, R5 ;  /* 0x0000000109057824 */ /* 0x000fe200078e0205 */
[----:B0-----:R-:W-:Y:S01]  /*0c60*/  ISETP.NE.U32.AND P0, PT, R28, RZ, PT ;  /* 0x000000ff1c00720c */ /* 0x001fe20003f05070 */
[----:B------:R-:W-:-:S03]  /*0c70*/  IMAD.MOV.U32 R9, RZ, RZ, -0x1 ;  /* 0xffffffffff097424 */ /* 0x000fc600078e00ff */
[----:B------:R-:W-:Y:S02]  /*0c80*/  ISETP.NE.AND.EX P0, PT, R29, RZ, PT, P0 ;  /* 0x000000ff1d00720c */ /* 0x000fe40003f05300 */
[----:B------:R-:W0:Y:S01]  /*0c90*/  LDC R21, c[0x0][0x600] ;  /* 0x00018000ff157b82 */ /* 0x000e220000000800 */
[-CC-:B-1----:R-:W-:Y:S02]  /*0ca0*/  SHF.R.U64 R10, R8, R12.reuse, R5.reuse ;  /* 0x0000000c080a7219 */ /* 0x182fe40000001205 */
[----:B------:R-:W-:-:S05]  /*0cb0*/  SHF.R.U32.HI R5, RZ, R12, R5 ;  /* 0x0000000cff057219 */ /* 0x000fca0000011605 */
[----:B------:R-:W1:Y:S01]  /*0cc0*/  LDC R23, c[0x0][0x648] ;  /* 0x00019200ff177b82 */ /* 0x000e620000000800 */
[-CC-:B--2---:R-:W-:Y:S02]  /*0cd0*/  SHF.R.U64 R32, R10, R14.reuse, R5.reuse ;  /* 0x0000000e0a207219 */ /* 0x184fe40000001205 */
[----:B------:R-:W-:-:S05]  /*0ce0*/  SHF.R.U32.HI R5, RZ, R14, R5 ;  /* 0x0000000eff057219 */ /* 0x000fca0000011605 */
[----:B------:R-:W2:Y:S01]  /*0cf0*/  LDC R25, c[0x0][0x638] ;  /* 0x00018e00ff197b82 */ /* 0x000ea20000000800 */
[-CC-:B---3--:R-:W-:Y:S02]  /*0d00*/  SHF.R.U64 R14, R32, R24.reuse, R5.reuse ;  /* 0x00000018200e7219 */ /* 0x188fe40000001205 */
[-C--:B------:R-:W-:Y:S02]  /*0d10*/  SHF.L.U32 R0, R9, R24.reuse, RZ ;  /* 0x0000001809007219 */ /* 0x080fe400000006ff */
[----:B------:R-:W-:Y:S01]  /*0d20*/  SHF.R.U32.HI R5, RZ, R24, R5 ;  /* 0x00000018ff057219 */ /* 0x000fe20000011605 */
[----:B------:R-:W-:Y:S01]  /*0d30*/  IMAD.MOV.U32 R4, RZ, RZ, R14 ;  /* 0x000000ffff047224 */ /* 0x000fe200078e000e */
[----:B------:R-:W-:Y:S01]  /*0d40*/  LOP3.LUT R7, RZ, R0, RZ, 0x33, !PT ;  /* 0x00000000ff077212 */ /* 0x000fe200078e33ff */
[----:B------:R-:W3:Y:S01]  /*0d50*/  LDC R26, c[0x0][0x610] ;  /* 0x00018400ff1a7b82 */ /* 0x000ee20000000800 */
[----:B------:R-:W-:Y:S05]  /*0d60*/  @!P0 BRA `(.L_x_10) ;  /* 0x0000000000288947 */ /* 0x000fea0003800000 */
[----:B------:R-:W4:Y:S02]  /*0d70*/  LDC R13, c[0x0][0x64c] ;  /* 0x00019300ff0d7b82 */ /* 0x000f240000000800 */
[----:B----4-:R-:W-:-:S05]  /*0d80*/  IADD3 R13, P0, R14, R13, RZ ;  /* 0x0000000d0e0d7210 */ /* 0x010fca0007f1e0ff */
        /* <DEDUP_REMOVED lines=8> */
.L_x_10:
[----:B-1----:R-:W-:Y:S01]  /*0e10*/  SHF.R.U64 R4, R4, R23, R5 ;  /* 0x0000001704047219 */ /* 0x002fe20000001205 */
[----:B0-----:R-:W-:Y:S01]  /*0e20*/  VIADD R5, R21, 0xffffffff ;  /* 0xffffffff15057836 */ /* 0x001fe20000000000 */
[----:B------:R-:W-:Y:S01]  /*0e30*/  SHF.L.U32 R0, R27, R24, RZ ;  /* 0x000000181b007219 */ /* 0x000fe200000006ff */
[----:B------:R-:W-:Y:S01]  /*0e40*/  IMAD.MOV.U32 R23, RZ, RZ, R30 ;  /* 0x000000ffff177224 */ /* 0x000fe200078e001e */
[----:B------:R-:W-:Y:S01]  /*0e50*/  LOP3.LUT R7, R32, R7, RZ, 0xc0, !PT ;  /* 0x0000000720077212 */ /* 0x000fe200078ec0ff */
[----:B------:R-:W-:Y:S01]  /*0e60*/  IMAD.MOV R8, RZ, RZ, -R4 ;  /* 0x000000ffff087224 */ /* 0x000fe200078e0a04 */
[----:B------:R-:W-:Y:S02]  /*0e70*/  SEL R3, R3, R20, !P1 ;  /* 0x0000001403037207 */ /* 0x000fe40004800000 */
[----:B------:R-:W-:Y:S01]  /*0e80*/  LOP3.LUT R5, R10, R5, RZ, 0xc0, !PT ;  /* 0x000000050a057212 */ /* 0x000fe200078ec0ff */
[----:B------:R-:W-:Y:S02]  /*0e90*/  IMAD R4, R0, R4, R7 ;  /* 0x0000000400047224 */ /* 0x000fe400078e0207 */
[----:B--2---:R-:W-:-:S02]  /*0ea0*/  IMAD R0, R8, R25, R14 ;  /* 0x0000001908007224 */ /* 0x004fc400078e020e */
[----:B---3--:R-:W-:Y:S02]  /*0eb0*/  IMAD R3, R4, R26, R3 ;  /* 0x0000001a04037224 */ /* 0x008fe400078e0203 */
[----:B------:R-:W-:Y:S02]  /*0ec0*/  IMAD.MOV.U32 R7, RZ, RZ, 0x1 ;  /* 0x00000001ff077424 */ /* 0x000fe400078e00ff */
[----:B------:R-:W-:-:S03]  /*0ed0*/  IMAD R4, R0, R21, R5 ;  /* 0x0000001500047224 */ /* 0x000fc600078e0205 */
[----:B------:R-:W-:Y:S02]  /*0ee0*/  PRMT R0, R7, 0x7610, R0 ;  /* 0x0000761007007816 */ /* 0x000fe40000000000 */
[----:B------:R-:W-:Y:S02]  /*0ef0*/  SEL R100, R4, R3, !P1 ;  /* 0x0000000304647207 */ /* 0x000fe40004800000 */
[----:B------:R-:W-:-:S07]  /*0f00*/  SEL R99, R3, R4, !P1 ;  /* 0x0000000403637207 */ /* 0x000fce0004800000 */
.L_x_8:
[----:B------:R-:W-:-:S08]  /*0f10*/  NOP ;  /* 0x0000000000007918 */ /* 0x000fd00000000000 */
[----:B------:R-:W0:Y:S02]  /*0f20*/  USETMAXREG.TRY_ALLOC.CTAPOOL UP0, 0xe8 ;  /* 0x000000e8000079c8 */ /* 0x000e240008000600 */
[----:B0-----:R-:W-:-:S13]  /*0f30*/  PLOP3.LUT P0, PT, PT, PT, UP0, 0x80, 0x0 ;  /* 0x000000000000781c */ /* 0x001fda0003f0f008 */
[----:B------:R-:W-:Y:S05]  /*0f40*/  @!P0 BRA `(.L_x_8) ;  /* 0xfffffffc00f08947 */ /* 0x000fea000383ffff */
[----:B------:R-:W-:Y:S01]  /*0f50*/  ULDC.64 UR4, c[0x0][0x598] ;  /* 0x0001660000047ab9 */ /* 0x000fe20000000a00 */
[----:B------:R-:W-:Y:S01]  /*0f60*/  ULDC.64 UR38, c[0x0][0x208] ;  /* 0x0000820000267ab9 */ /* 0x000fe20000000a00 */
[----:B------:R-:W-:-:S04]  /*0f70*/  ISETP.NE.U32.AND P0, PT, RZ, UR4, PT ;  /* 0x00000004ff007c0c */ /* 0x000fc8000bf05070 */
[----:B------:R-:W-:-:S13]  /*0f80*/  ISETP.NE.AND.EX P0, PT, RZ, UR5, PT, P0 ;  /* 0x00000005ff007c0c */ /* 0x000fda000bf05300 */
[----:B------:R-:W-:Y:S05]  /*0f90*/  @!P0 BRA `(.L_x_11) ;  /* 0x00000000001c8947 */ /* 0x000fea0003800000 */
[----:B------:R-:W0:Y:S02]  /*0fa0*/  LDC.64 R4, c[0x0][0x598] ;  /* 0x00016600ff047b82 */ /* 0x000e240000000a00 */
[----:B0-----:R-:W2:Y:S02]  /*0fb0*/  LDG.E.64 R4, desc[UR38][R4.64] ;  /* 0x0000002604047981 */ /* 0x001ea4000c1e1b00 */
[----:B--2---:R-:W-:-:S04]  /*0fc0*/  ISETP.NE.U32.AND P0, PT, R4, RZ, PT ;  /* 0x000000ff0400720c */ /* 0x004fc80003f05070 */
[----:B------:R-:W-:-:S13]  /*0fd0*/  ISETP.NE.AND.EX P0, PT, R5, RZ, PT, P0 ;  /* 0x000000ff0500720c */ /* 0x000fda0003f05300 */
[----:B------:R-:W-:Y:S05]  /*0fe0*/  @!P0 BRA `(.L_x_11) ;  /* 0x0000000000088947 */ /* 0x000fea0003800000 */
[----:B------:R0:W5:Y:S01]  /*0ff0*/  LD.E R90, desc[UR38][R4.64] ;  /* 0x00000026045a7980 */ /* 0x000162000c101900 */
[----:B------:R-:W-:Y:S05]  /*1000*/  BRA `(.L_x_12) ;  /* 0x0000000000247947 */ /* 0x000fea0003800000 */
.L_x_11:
[----:B------:R-:W-:Y:S02]  /*1010*/  ULDC.64 UR4, c[0x0][0x588] ;  /* 0x0001620000047ab9 */ /* 0x000fe40000000a00 */
[----:B------:R-:W-:-:S04]  /*1020*/  ISETP.NE.U32.AND P0, PT, RZ, UR4, PT ;  /* 0x00000004ff007c0c */ /* 0x000fc8000bf05070 */
[----:B------:R-:W-:-:S13]  /*1030*/  ISETP.NE.AND.EX P0, PT, RZ, UR5, PT, P0 ;  /* 0x00000005ff007c0c */ /* 0x000fda000bf05300 */
[----:B------:R-:W-:Y:S05]  /*1040*/  @!P0 BRA `(.L_x_13) ;  /* 0x00000000000c8947 */ /* 0x000fea0003800000 */
[----:B------:R-:W0:Y:S02]  /*1050*/  LDC.64 R90, c[0x0][0x588] ;  /* 0x00016200ff5a7b82 */ /* 0x000e240000000a00 */
[----:B0-----:R1:W5:Y:S01]  /*1060*/  LDG.E R90, desc[UR38][R90.64] ;  /* 0x000000265a5a7981 */ /* 0x001362000c1e1900 */
[----:B------:R-:W-:Y:S05]  /*1070*/  BRA `(.L_x_12) ;  /* 0x0000000000087947 */ /* 0x000fea0003800000 */
.L_x_13:
[----:B------:R-:W-:Y:S02]  /*1080*/  ULDC UR4, c[0x0][0x580] ;  /* 0x0001600000047ab9 */ /* 0x000fe40000000800 */
[----:B------:R-:W-:-:S07]  /*1090*/  IMAD.U32 R90, RZ, RZ, UR4 ;  /* 0x00000004ff5a7e24 */ /* 0x000fce000f8e00ff */
.L_x_12:
[----:B------:R-:W-:Y:S02]  /*10a0*/  ULDC.64 UR4, c[0x0][0x5a0] ;  /* 0x0001680000047ab9 */ /* 0x000fe40000000a00 */
[----:B------:R-:W-:-:S04]  /*10b0*/  ISETP.NE.U32.AND P0, PT, RZ, UR4, PT ;  /* 0x00000004ff007c0c */ /* 0x000fc8000bf05070 */
[----:B------:R-:W-:-:S13]  /*10c0*/  ISETP.NE.AND.EX P0, PT, RZ, UR5, PT, P0 ;  /* 0x00000005ff007c0c */ /* 0x000fda000bf05300 */
[----:B------:R-:W-:Y:S05]  /*10d0*/  @!P0 BRA `(.L_x_14) ;  /* 0x00000000001c8947 */ /* 0x000fea0003800000 */
[----:B0-----:R-:W0:Y:S02]  /*10e0*/  LDC.64 R4, c[0x0][0x5a0] ;  /* 0x00016800ff047b82 */ /* 0x001e240000000a00 */
[----:B0-----:R-:W2:Y:S02]  /*10f0*/  LDG.E.64 R4, desc[UR38][R4.64] ;  /* 0x0000002604047981 */ /* 0x001ea4000c1e1b00 */
[----:B--2---:R-:W-:-:S04]  /*1100*/  ISETP.NE.U32.AND P0, PT, R4, RZ, PT ;  /* 0x000000ff0400720c */ /* 0x004fc80003f05070 */
[----:B------:R-:W-:-:S13]  /*1110*/  ISETP.NE.AND.EX P0, PT, R5, RZ, PT, P0 ;  /* 0x000000ff0500720c */ /* 0x000fda0003f05300 */
[----:B------:R-:W-:Y:S05]  /*1120*/  @!P0 BRA `(.L_x_14) ;  /* 0x0000000000088947 */ /* 0x000fea0003800000 */
[----:B-1----:R0:W5:Y:S01]  /*1130*/  LD.E R91, desc[UR38][R4.64] ;  /* 0x00000026045b7980 */ /* 0x002162000c101900 */
[----:B------:R-:W-:Y:S05]  /*1140*/  BRA `(.L_x_15) ;  /* 0x0000000000247947 */ /* 0x000fea0003800000 */
.L_x_14:
[----:B------:R-:W-:Y:S02]  /*1150*/  ULDC.64 UR4, c[0x0][0x590] ;  /* 0x0001640000047ab9 */ /* 0x000fe40000000a00 */
[----:B------:R-:W-:-:S04]  /*1160*/  ISETP.NE.U32.AND P0, PT, RZ, UR4, PT ;  /* 0x00000004ff007c0c */ /* 0x000fc8000bf05070 */
[----:B------:R-:W-:-:S13]  /*1170*/  ISETP.NE.AND.EX P0, PT, RZ, UR5, PT, P0 ;  /* 0x00000005ff007c0c */ /* 0x000fda000bf05300 */
[----:B------:R-:W-:Y:S05]  /*1180*/  @!P0 BRA `(.L_x_16) ;  /* 0x00000000000c8947 */ /* 0x000fea0003800000 */
[----:B0-----:R-:W1:Y:S02]  /*1190*/  LDC.64 R4, c[0x0][0x590] ;  /* 0x00016400ff047b82 */ /* 0x001e640000000a00 */
[----:B-1----:R1:W5:Y:S01]  /*11a0*/  LDG.E R91, desc[UR38][R4.64] ;  /* 0x00000026045b7981 */ /* 0x002362000c1e1900 */
[----:B------:R-:W-:Y:S05]  /*11b0*/  BRA `(.L_x_15) ;  /* 0x0000000000087947 */ /* 0x000fea0003800000 */
.L_x_16:
[----:B------:R-:W-:Y:S02]  /*11c0*/  ULDC UR4, c[0x0][0x584] ;  /* 0x0001610000047ab9 */ /* 0x000fe40000000800 */
[----:B-1----:R-:W-:-:S07]  /*11d0*/  IMAD.U32 R91, RZ, RZ, UR4 ;  /* 0x00000004ff5b7e24 */ /* 0x002fce000f8e00ff */
.L_x_15:
[----:B------:R-:W-:-:S13]  /*11e0*/  LOP3.LUT P0, RZ, R0, 0xff, RZ, 0xc0, !PT ;  /* 0x000000ff00ff7812 */ /* 0x000fda000780c0ff */
[----:B------:R-:W-:Y:S05]  /*11f0*/  @!P0 EXIT ;  /* 0x000000000000894d */ /* 0x000fea0003800000 */
[----:B------:R-:W2:Y:S01]  /*1200*/  LDC R93, c[0x0][0x658] ;  /* 0x00019600ff5d7b82 */ /* 0x000ea20000000800 */
[----:B------:R-:W-:Y:S01]  /*1210*/  ULDC.64 UR6, c[0x0][0x288] ;  /* 0x0000a20000067ab9 */ /* 0x000fe20000000a00 */
[----:B------:R-:W-:Y:S01]  /*1220*/  LOP3.LUT R6, R6, 0x1, RZ, 0xc0, !PT ;  /* 0x0000000106067812 */ /* 0x000fe200078ec0ff */
[----:B------:R-:W-:Y:S01]  /*1230*/  UIADD3 UR4, UR7, 0x1f, URZ ;  /* 0x0000001f07047890 */ /* 0x000fe2000fffe03f */
[----:B------:R-:W-:Y:S01]  /*1240*/  SHF.R.U32.HI R0, RZ, 0x2, R94 ;  /* 0x00000002ff007819 */ /* 0x000fe2000001165e */
[----:B------:R-:W-:Y:S01]  /*1250*/  IMAD.U32 R3, RZ, RZ, UR6 ;  /* 0x00000006ff037e24 */ /* 0x000fe2000f8e00ff */
[----:B------:R-:W-:Y:S01]  /*1260*/  SHF.R.U32.HI R11, RZ, 0x1, R11 ;  /* 0x00000001ff0b7819 */ /* 0x000fe2000001160b */
[----:B------:R-:W-:Y:S01]  /*1270*/  USHF.R.S32.HI UR5, URZ, 0x1f, UR4 ;  /* 0x0000001f3f057899 */ /* 0x000fe20008011404 */
[----:B------:R-:W-:Y:S01]  /*1280*/  LOP3.LUT R92, R94, 0x3, RZ, 0xc0, !PT ;  /* 0x000000035e5c7812 */ /* 0x000fe200078ec0ff */
[----:B01----:R-:W-:Y:S01]  /*1290*/  IMAD.SHL.U32 R5, R6, 0x40, RZ ;  /* 0x0000004006057824 */ /* 0x003fe200078e00ff */
[----:B------:R-:W-:Y:S01]  /*12a0*/  LOP3.LUT R0, R0, 0x7, RZ, 0xc0, !PT ;  /* 0x0000000700007812 */ /* 0x000fe200078ec0ff */
[----:B------:R-:W-:Y:S01]  /*12b0*/  ULEA.HI UR5, UR5, UR4, URZ, 0x5 ;  /* 0x0000000405057291 */ /* 0x000fe2000f8f283f */
[----:B------:R-:W-:Y:S01]  /*12c0*/  LOP3.LUT R11, R11, 0x30, RZ, 0xc0, !PT ;  /* 0x000000300b0b7812 */ /* 0x000fe200078ec0ff */
[----:B------:R-:W-:Y:S01]  /*12d0*/  IMAD R92, R92, -0x2, R3 ;  /* 0xfffffffe5c5c7824 */ /* 0x000fe200078e0203 */
[--C-:B------:R-:W-:Y:S01]  /*12e0*/  LOP3.LUT R88, R5, 0x40, R0.reuse, 0xe2, !PT ;  /* 0x0000004005587812 */ /* 0x100fe200078ee200 */
[----:B------:R-:W-:Y:S01]  /*12f0*/  USHF.R.S32.HI UR43, URZ, 0x5, UR5 ;  /* 0x000000053f2b7899 */ /* 0x000fe20008011405 */
[----:B------:R-:W-:Y:S01]  /*1300*/  IADD3 R3, RZ, -R11, -R0 ;  /* 0x8000000bff037210 */ /* 0x000fe20007ffe800 */
[----:B------:R-:W-:Y:S01]  /*1310*/  IMAD.MOV.U32 R0, RZ, RZ, -0x1 ;  /* 0xffffffffff007424 */ /* 0x000fe200078e00ff */
[----:B------:R-:W-:Y:S01]  /*1320*/  LOP3.LUT R95, R94, 0x80, RZ, 0xc0, !PT ;  /* 0x000000805e5f7812 */ /* 0x000fe200078ec0ff */
[----:B------:R-:W-:Y:S01]  /*1330*/  UISETP.LT.AND UP0, UPT, UR43, 0x1, UPT ;  /* 0x000000012b00788c */ /* 0x000fe2000bf01270 */
[----:B------:R-:W-:Y:S01]  /*1340*/  IMAD.MOV.U32 R4, RZ, RZ, 0x1 ;  /* 0x00000001ff047424 */ /* 0x000fe200078e00ff */
[----:B------:R-:W-:Y:S01]  /*1350*/  ULDC UR4, c[0x0][0x284] ;  /* 0x0000a10000047ab9 */ /* 0x000fe20000000800 */
[----:B------:R-:W-:Y:S01]  /*1360*/  IMAD R3, R6, -0x40, R3 ;  /* 0xffffffc006037824 */ /* 0x000fe200078e0203 */
[----:B------:R-:W-:Y:S01]  /*1370*/  USEL UR44, UR43, 0x1, UP0 ;  /* 0x000000012b2c7887 */ /* 0x000fe20008000000 */
[----:B--2---:R-:W-:Y:S01]  /*1380*/  SHF.L.U32 R0, R0, R93, RZ ;  /* 0x0000005d00007219 */ /* 0x004fe200000006ff */
[----:B------:R-:W-:Y:S01]  /*1390*/  IMAD.SHL.U32 R94, R94, 0x2, RZ ;  /* 0x000000025e5e7824 */ /* 0x000fe200078e00ff */
[----:B------:R-:W-:Y:S01]  /*13a0*/  LOP3.LUT R88, R88, R11, RZ, 0xfc, !PT ;  /* 0x0000000b58587212 */ /* 0x000fe200078efcff */
[----:B------:R-:W-:Y:S01]  /*13b0*/  VIADD R97, R3, UR4 ;  /* 0x0000000403617c36 */ /* 0x000fe20008000000 */
[----:B------:R-:W-:Y:S01]  /*13c0*/  SHF.L.U32 R93, R4, R93, RZ ;  /* 0x0000005d045d7219 */ /* 0x000fe200000006ff */
[----:B------:R-:W-:Y:S01]  /*13d0*/  IMAD.MOV.U32 R89, RZ, RZ, RZ ;  /* 0x000000ffff597224 */ /* 0x000fe200078e00ff */
[----:B------:R-:W-:Y:S01]  /*13e0*/  SHF.R.U32.HI R95, RZ, 0x7, R95 ;  /* 0x00000007ff5f7819 */ /* 0x000fe2000001165f */
[----:B------:R-:W-:Y:S01]  /*13f0*/  UIADD3 UR44, UR43, -UR44, URZ ;  /* 0x8000002c2b2c7290 */ /* 0x000fe2000fffe03f */
[----:B------:R-:W-:Y:S01]  /*1400*/  LOP3.LUT R96, RZ, R0, RZ, 0x33, !PT ;  /* 0x00000000ff607212 */ /* 0x000fe200078e33ff */
[----:B------:R-:W-:Y:S01]  /*1410*/  UMOV UR40, URZ ;  /* 0x0000003f00287c82 */ /* 0x000fe20008000000 */
[----:B------:R-:W-:-:S09]  /*1420*/  UMOV UR41, URZ ;  /* 0x0000003f00297c82 */ /* 0x000fd20008000000 */
.L_x_166:
[----:B0-----:R-:W0:Y:S01]  /*1430*/  SHFL.IDX PT, R0, R95, RZ, 0x1f ;  /* 0x00001fff5f007589 */ /* 0x001e2200000e0000 */
[----:B-1----:R-:W1:Y:S01]  /*1440*/  S2UR UR7, SR_CgaCtaId ;  /* 0x00000000000779c3 */ /* 0x002e620000008800 */
[----:B------:R-:W-:Y:S01]  /*1450*/  UMOV UR6, 0x400 ;  /* 0x0000040000067882 */ /* 0x000fe20000000000 */
[----:B0-----:R-:W-:Y:S01]  /*1460*/  R2UR UR4, R0 ;  /* 0x00000000000472ca */ /* 0x001fe200000e0000 */
[----:B-1----:R-:W-:-:S12]  /*1470*/  ULEA UR6, UR7, UR6, 0x18 ;  /* 0x0000000607067291 */ /* 0x002fd8000f8ec03f */
[----:B------:R-:W-:-:S04]  /*1480*/  ULEA.HI UR5, UR4, UR4, URZ, 0x1 ;  /* 0x0000000404057291 */ /* 0x000fc8000f8f083f */
[----:B------:R-:W-:-:S04]  /*1490*/  ULOP3.LUT UR5, UR5, 0x1ffffe, URZ, 0xc0, !UPT ;  /* 0x001ffffe05057892 */ /* 0x000fc8000f8ec03f */
[----:B------:R-:W-:-:S03]  /*14a0*/  UIADD3 UR5, UR4, -UR5, URZ ;  /* 0x8000000504057290 */ /* 0x000fc6000fffe03f */
[----:B------:R-:W-:Y:S01]  /*14b0*/  ULDC UR4, c[0x0][0x28c] ;  /* 0x0000a30000047ab9 */ /* 0x000fe20000000800 */
[----:B------:R-:W-:Y:S01]  /*14c0*/  ULEA UR5, UR5, UR6, 0xb ;  /* 0x0000000605057291 */ /* 0x000fe2000f8e583f */
[----:B------:R-:W-:-:S03]  /*14d0*/  ISETP.LT.AND P0, PT, RZ, UR4, PT ;  /* 0x00000004ff007c0c */ /* 0x000fc6000bf01270 */
[----:B------:R-:W-:-:S04]  /*14e0*/  UIADD3 UR5, UR5, 0x100, URZ ;  /* 0x0000010005057890 */ /* 0x000fc8000fffe03f */
[----:B------:R-:W-:-:S04]  /*14f0*/  USHF.R.U32.HI UR5, URZ, 0x4, UR5 ;  /* 0x000000043f057899 */ /* 0x000fc80008011605 */
[----:B------:R-:W-:-:S04]  /*1500*/  ULOP3.LUT UR5, UR5, 0x3fff, URZ, 0xc0, !UPT ;  /* 0x00003fff05057892 */ /* 0x000fc8000f8ec03f */
[----:B------:R-:W-:Y:S01]  /*1510*/  ULOP3.LUT UR45, UR5, 0x10000, URZ, 0xfc, !UPT ;  /* 0x00010000052d7892 */ /* 0x000fe2000f8efc3f */
[----:B----4-:R-:W-:Y:S11]  /*1520*/  @P0 BRA `(.L_x_17) ;  /* 0x0000000000400947 */ /* 0x010ff60003800000 */
[----:B------:R-:W-:Y:S01]  /*1530*/  MOV R0, 0x0 ;  /* 0x0000000000007802 */ /* 0x000fe20000000f00 */
[----:B------:R-:W-:Y:S01]  /*1540*/  ULDC.64 UR4, c[0x4][0x68] ;  /* 0x01001a0000047ab9 */ /* 0x000fe20000000a00 */
[----:B------:R-:W-:Y:S01]  /*1550*/  ULDC.64 UR6, c[0x4][0x8] ;  /* 0x0100020000067ab9 */ /* 0x000fe20000000a00 */
[----:B------:R-:W-:Y:S01]  /*1560*/  IMAD.U32 R4, RZ, RZ, UR4 ;  /* 0x00000004ff047e24 */ /* 0x000fe2000f8e00ff */
[----:B------:R0:W1:Y:S01]  /*1570*/  LDC.64 R14, c[0x4][R0] ;  /* 0x01000000000e7b82 */ /* 0x0000620000000a00 */
[----:B------:R-:W-:Y:S01]  /*1580*/  IMAD.U32 R5, RZ, RZ, UR5 ;  /* 0x00000005ff057e24 */ /* 0x000fe2000f8e00ff */
[----:B------:R-:W-:Y:S01]  /*1590*/  ULDC.64 UR4, c[0x4][0x70] ;  /* 0x01001c0000047ab9 */ /* 0x000fe20000000a00 */
[----:B------:R-:W-:Y:S02]  /*15a0*/  IMAD.U32 R10, RZ, RZ, UR6 ;  /* 0x00000006ff0a7e24 */ /* 0x000fe4000f8e00ff */
[----:B------:R-:W-:Y:S02]  /*15b0*/  IMAD.U32 R6, RZ, RZ, UR4 ;  /* 0x00000004ff067e24 */ /* 0x000fe4000f8e00ff */
[----:B------:R-:W-:-:S02]  /*15c0*/  IMAD.U32 R7, RZ, RZ, UR5 ;  /* 0x00000005ff077e24 */ /* 0x000fc4000f8e00ff */
[----:B------:R-:W-:Y:S02]  /*15d0*/  IMAD.U32 R11, RZ, RZ, UR7 ;  /* 0x00000007ff0b7e24 */ /* 0x000fe4000f8e00ff */
[----:B------:R-:W-:Y:S02]  /*15e0*/  IMAD.MOV.U32 R8, RZ, RZ, 0x1e1 ;  /* 0x000001e1ff087424 */ /* 0x000fe400078e00ff */
[----:B------:R-:W-:Y:S02]  /*15f0*/  IMAD.MOV.U32 R12, RZ, RZ, 0x1 ;  /* 0x00000001ff0c7424 */ /* 0x000fe400078e00ff */
[----:B0-----:R-:W-:-:S07]  /*1600*/  IMAD.MOV.U32 R13, RZ, RZ, RZ ;  /* 0x000000ffff0d7224 */ /* 0x001fce00078e00ff */
[----:B------:R-:W-:-:S07]  /*1610*/  LEPC R20, `(.L_x_17) ;  /* 0x000000001014794e */ /* 0x000fce0000000000 */
[----:B-1---5:R-:W-:Y:S05]  /*1620*/  CALL.ABS.NOINC R14 ;  /* 0x000000000e007343 */ /* 0x022fea0003c00000 */
.L_x_17:
[----:B------:R-:W-:-:S04]  /*1630*/  LOP3.LUT R0, R18, 0x1, RZ, 0xfc, !PT ;  /* 0x0000000112007812 */ /* 0x000fc800078efcff */
[----:B------:R-:W-:-:S13]  /*1640*/  ISETP.NE.AND P0, PT, R0, 0x3, PT ;  /* 0x000000030000780c */ /* 0x000fda0003f05270 */
[----:B------:R-:W-:Y:S05]  /*1650*/  @!P0 BRA `(.L_x_18) ;  /* 0x0000000000048947 */ /* 0x000fea0003800000 */
[----:B------:R-:W-:Y:S01]  /*1660*/  BPT.TRAP 0x1 ;  /* 0x000000040000795c */ /* 0x000fe20000300000 */
.L_x_18:
[----:B------:R-:W0:Y:S01]  /*1670*/  S2UR UR5, SR_CgaCtaId ;  /* 0x00000000000579c3 */ /* 0x000e220000008800 */
[----:B------:R-:W-:Y:S01]  /*1680*/  UMOV UR4, 0x400 ;  /* 0x0000040000047882 */ /* 0x000fe20000000000 */
[----:B------:R-:W-:Y:S02]  /*1690*/  IMAD.U32 R0, RZ, RZ, UR40 ;  /* 0x00000028ff007e24 */ /* 0x000fe4000f8e00ff */
[----:B------:R-:W-:-:S03]  /*16a0*/  IMAD.U32 R3, RZ, RZ, UR41 ;  /* 0x00000029ff037e24 */ /* 0x000fc6000f8e00ff */
[----:B------:R-:W-:Y:S01]  /*16b0*/  SHF.L.U32 R0, R0, 0x1f, RZ ;  /* 0x0000001f00007819 */ /* 0x000fe200000006ff */
[----:B0-----:R-:W-:-:S06]  /*16c0*/  ULEA UR4, UR5, UR4, 0x18 ;  /* 0x0000000405047291 */ /* 0x001fcc000f8ec03f */
[----:B------:R-:W-:-:S04]  /*16d0*/  IMAD.U32 R6, RZ, RZ, UR4 ;  /* 0x00000004ff067e24 */ /* 0x000fc8000f8e00ff */
[----:B------:R-:W-:-:S04]  /*16e0*/  IMAD R3, R3, 0x8, R6 ;  /* 0x0000000803037824 */ /* 0x000fc800078e0206 */
[----:B------:R0:W1:Y:S01]  /*16f0*/  SYNCS.PHASECHK.TRANS64.TRYWAIT P1, [R3+URZ], R0 ;  /* 0x00000000030075a7 */ /* 0x000062000802017f */
[----:B------:R-:W-:Y:S05]  /*1700*/  @!P0 BRA `(.L_x_19) ;  /* 0x0000000000048947 */ /* 0x000fea0003800000 */
[----:B------:R-:W-:Y:S01]  /*1710*/  BPT.TRAP 0x1 ;  /* 0x000000040000795c */ /* 0x000fe20000300000 */
.L_x_19:
[----:B------:R-:W-:-:S05]  /*1720*/  IMAD.U32 R4, RZ, RZ, UR44 ;  /* 0x0000002cff047e24 */ /* 0x000fca000f8e00ff */
[----:B------:R-:W-:Y:S01]  /*1730*/  ISETP.GE.AND P2, PT, R4, 0x1, PT ;  /* 0x000000010400780c */ /* 0x000fe20003f46270 */
[----:B-1----:R-:W-:-:S12]  /*1740*/  @P1 BRA `(.L_x_20) ;  /* 0x0000000000081947 */ /* 0x002fd80003800000 */
[----:B------:R-:W1:Y:S02]  /*1750*/  SYNCS.PHASECHK.TRANS64.TRYWAIT P1, [R3+URZ], R0 ;  /* 0x00000000030075a7 */ /* 0x000e64000802017f */
[----:B-1----:R-:W-:Y:S05]  /*1760*/  @!P1 BRA `(.L_x_21) ;  /* 0x0000005400749947 */ /* 0x002fea0003800000 */
.L_x_20:
[----:B------:R-:W-:Y:S05]  /*1770*/  WARPSYNC.ALL ;  /* 0x0000000000007948 */ /* 0x000fea0003800000 */
[----:B------:R-:W-:Y:S01]  /*1780*/  R2UR UR4, R6 ;  /* 0x00000000060472ca */ /* 0x000fe200000e0000 */
[----:B------:R-:W-:Y:S01]  /*1790*/  WARPGROUP.ARRIVE ;  /* 0x00000000000079c5 */ /* 0x000fe20000000000 */
[----:B------:R-:W-:Y:S01]  /*17a0*/  UMOV UR5, 0xc0000010 ;  /* 0xc000001000057882 */ /* 0x000fe20000000000 */
[----:B------:R-:W-:-:S10]  /*17b0*/  UMOV UR7, 0xc0000010 ;  /* 0xc000001000077882 */ /* 0x000fd40000000000 */
[----:B------:R-:W-:-:S04]  /*17c0*/  UIADD3 UR4, UR4, 0x4100, URZ ;  /* 0x0000410004047890 */ /* 0x000fc8000fffe03f */
[----:B------:R-:W-:-:S04]  /*17d0*/  USHF.R.U32.HI UR4, URZ, 0x4, UR4 ;  /* 0x000000043f047899 */ /* 0x000fc80008011604 */
[----:B------:R-:W-:-:S04]  /*17e0*/  ULOP3.LUT UR4, UR4, 0x3fff, URZ, 0xc0, !UPT ;  /* 0x00003fff04047892 */ /* 0x000fc8000f8ec03f */
[----:B------:R-:W-:Y:S02]  /*17f0*/  ULOP3.LUT UR9, UR4, 0x10000, URZ, 0xfc, !UPT ;  /* 0x0001000004097892 */ /* 0x000fe4000f8efc3f */
[----:B------:R-:W-:Y:S02]  /*1800*/  ULEA UR4, UR41, UR45, 0x8 ;  /* 0x0000002d29047291 */ /* 0x000fe4000f8e403f */
[----:B------:R-:W-:-:S09]  /*1810*/  ULEA UR6, UR41, UR9, 0x8 ;  /* 0x0000000929067291 */ /* 0x000fd2000f8e403f */
[----:B------:R-:W-:Y:S03]  /*1820*/  IGMMA.64x128x32.S8.S8 R24, gdesc[UR4], RZ, !UPT, gsb0 ;  /* 0x03600000041879f1 */ /* 0x000fe6000c0410ff */
[----:B------:R-:W-:Y:S02]  /*1830*/  WARPGROUP.DEPBAR.LE gsb0, 0x0 ;  /* 0x00008000000079c5 */ /* 0x000fe40000010000 */
[----:B------:R-:W-:Y:S05]  /*1840*/  @!P2 BRA `(.L_x_22) ;  /* 0x0000000000cca947 */ /* 0x000fea0003800000 */
[----:B------:R-:W-:Y:S01]  /*1850*/  UIADD3 UR4, UR41, 0x1, URZ ;  /* 0x0000000129047890 */ /* 0x000fe2000fffe03f */
[----:B01----:R-:W-:Y:S02]  /*1860*/  IMAD.U32 R0, RZ, RZ, UR44 ;  /* 0x0000002cff007e24 */ /* 0x003fe4000f8e00ff */
[----:B------:R-:W-:Y:S01]  /*1870*/  IMAD.U32 R3, RZ, RZ, UR41 ;  /* 0x00000029ff037e24 */ /* 0x000fe2000f8e00ff */
[----:B------:R-:W-:-:S04]  /*1880*/  UISETP.NE.AND UP0, UPT, UR4, 0x4, UPT ;  /* 0x000000040400788c */ /* 0x000fc8000bf05270 */
[----:B------:R-:W-:Y:S02]  /*1890*/  USEL UR5, URZ, 0x1, UP0 ;  /* 0x000000013f057887 */ /* 0x000fe40008000000 */
[----:B------:R-:W-:Y:S02]  /*18a0*/  USEL UR8, UR4, URZ, UP0 ;  /* 0x0000003f04087287 */ /* 0x000fe40008000000 */
[----:B------:R-:W-:-:S06]  /*18b0*/  ULOP3.LUT UR5, UR40, UR5, URZ, 0x3c, !UPT ;  /* 0x0000000528057292 */ /* 0x000fcc000f8e3c3f */
[----:B------:R-:W-:-:S07]  /*18c0*/  IMAD.U32 R7, RZ, RZ, UR5 ;  /* 0x00000005ff077e24 */ /* 0x000fce000f8e00ff */
.L_x_29:
[----:B------:R-:W-:Y:S05]  /*18d0*/  @!P0 BRA `(.L_x_23) ;  /* 0x0000000000048947 */ /* 0x000fea0003800000 */
[----:B------:R-:W-:Y:S01]  /*18e0*/  BPT.TRAP 0x1 ;  /* 0x000000040000795c */ /* 0x000fe20000300000 */
.L_x_23:
[----:B------:R-:W0:Y:S01]  /*18f0*/  S2UR UR5, SR_CgaCtaId ;  /* 0x00000000000579c3 */ /* 0x000e220000008800 */
[----:B------:R-:W-:Y:S01]  /*1900*/  UMOV UR4, 0x400 ;  /* 0x0000040000047882 */ /* 0x000fe20000000000 */
[----:B------:R-:W-:Y:S01]  /*1910*/  IMAD.U32 R5, RZ, RZ, UR8 ;  /* 0x00000008ff057e24 */ /* 0x000fe2000f8e00ff */
[----:B------:R-:W-:Y:S01]  /*1920*/  SHF.L.U32 R4, R7, 0x1f, RZ ;  /* 0x0000001f07047819 */ /* 0x000fe200000006ff */
[----:B0-----:R-:W-:-:S06]  /*1930*/  ULEA UR4, UR5, UR4, 0x18 ;  /* 0x0000000405047291 */ /* 0x001fcc000f8ec03f */
[----:B------:R-:W-:-:S04]  /*1940*/  IMAD.U32 R6, RZ, RZ, UR4 ;  /* 0x00000004ff067e24 */ /* 0x000fc8000f8e00ff */
[----:B------:R-:W-:-:S04]  /*1950*/  IMAD R5, R5, 0x8, R6 ;  /* 0x0000000805057824 */ /* 0x000fc800078e0206 */
[----:B------:R0:W1:Y:S01]  /*1960*/  SYNCS.PHASECHK.TRANS64.TRYWAIT P1, [R5+URZ], R4 ;  /* 0x00000004050075a7 */ /* 0x000062000802017f */
[----:B------:R-:W-:Y:S05]  /*1970*/  @!P0 BRA `(.L_x_24) ;  /* 0x0000000000048947 */ /* 0x000fea0003800000 */
[----:B------:R-:W-:Y:S01]  /*1980*/  BPT.TRAP 0x1 ;  /* 0x000000040000795c */ /* 0x000fe20000300000 */
.L_x_24:
[----:B-1----:R-:W-:Y:S05]  /*1990*/  @P1 BRA `(.L_x_25) ;  /* 0x0000000000081947 */ /* 0x002fea0003800000 */
[----:B------:R-:W1:Y:S02]  /*19a0*/  SYNCS.PHASECHK.TRANS64.TRYWAIT P1, [R5+URZ], R4 ;  /* 0x00000004050075a7 */ /* 0x000e64000802017f */
[----:B-1----:R-:W-:Y:S05]  /*19b0*/  @!P1 BRA `(.L_x_26) ;  /* 0x0000005000f49947 */ /* 0x002fea0003800000 */
.L_x_25:
[----:B------:R-:W-:Y:S01]  /*19c0*/  ULEA UR4, UR8, UR45, 0x8 ;  /* 0x0000002d08047291 */ /* 0x000fe2000f8e403f */
[----:B------:R-:W-:Y:S01]  /*19d0*/  WARPGROUP.ARRIVE ;  /* 0x00000000000079c5 */ /* 0x000fe20000000000 */
[----:B------:R-:W-:Y:S01]  /*19e0*/  ULEA UR6, UR8, UR9, 0x8 ;  /* 0x0000000908067291 */ /* 0x000fe2000f8e403f */
[----:B------:R-:W-:Y:S01]  /*19f0*/  UMOV UR5, 0xc0000010 ;  /* 0xc000001000057882 */ /* 0x000fe20000000000 */
[----:B------:R-:W-:-:S07]  /*1a00*/  UMOV UR7, 0xc0000010 ;  /* 0xc000001000077882 */ /* 0x000fce0000000000 */
[----:B------:R-:W-:Y:S03]  /*1a10*/  IGMMA.64x128x32.S8.S8 R24, gdesc[UR4], R24, gsb0 ;  /* 0x03600000041879f1 */ /* 0x000fe60008041018 */
[----:B------:R-:W-:Y:S02]  /*1a20*/  WARPGROUP.DEPBAR.LE gsb0, 0x0 ;  /* 0x00008000000079c5 */ /* 0x000fe40000010000 */
[----:B------:R-:W-:Y:S05]  /*1a30*/  @!P0 BRA `(.L_x_27) ;  /* 0x0000000000048947 */ /* 0x000fea0003800000 */
[----:B------:R-:W-:Y:S01]  /*1a40*/  BPT.TRAP 0x1 ;  /* 0x000000040000795c */ /* 0x000fe20000300000 */
.L_x_27:
[----:B------:R-:W-:-:S13]  /*1a50*/  ISETP.NE.AND P1, PT, R22, RZ, PT ;  /* 0x000000ff1600720c */ /* 0x000fda0003f25270 */
[----:B01----:R-:W-:-:S04]  /*1a60*/  @P1 IMAD R4, R3, 0x8, R6 ;  /* 0x0000000803041824 */ /* 0x003fc800078e0206 */
[----:B------:R-:W-:-:S05]  /*1a70*/  @P1 VIADD R4, R4, 0x20 ;  /* 0x0000002004041836 */ /* 0x000fca0000000000 */
[----:B------:R-:W-:-:S04]  /*1a80*/  @P1 PRMT R4, R19, 0x654, R4 ;  /* 0x0000065413041816 */ /* 0x000fc80000000004 */
[----:B------:R0:W-:Y:S01]  /*1a90*/  @P1 SYNCS.ARRIVE.TRANS64.RED.A1T0 RZ, [R4+URZ], RZ ;  /* 0x000000ff04ff19a7 */ /* 0x0001e2000810043f */
[----:B------:R-:W-:-:S13]  /*1aa0*/  ISETP.GT.U32.AND P1, PT, R18, 0x1, PT ;  /* 0x000000011200780c */ /* 0x000fda0003f24070 */
[----:B0-----:R-:W-:Y:S05]  /*1ab0*/  @P1 BRA `(.L_x_28) ;  /* 0x0000000000041947 */ /* 0x001fea0003800000 */
[----:B------:R-:W-:Y:S01]  /*1ac0*/  BPT.TRAP 0x1 ;  /* 0x000000040000795c */ /* 0x000fe20000300000 */
.L_x_28:
[----:B------:R-:W-:Y:S01]  /*1ad0*/  UIADD3 UR8, UR8, 0x1, URZ ;  /* 0x0000000108087890 */ /* 0x000fe2000fffe03f */
[C---:B------:R-:W-:Y:S01]  /*1ae0*/  ISETP.GT.AND P2, PT, R0.reuse, 0x1, PT ;  /* 0x000000010000780c */ /* 0x040fe20003f44270 */
[----:B------:R-:W-:Y:S02]  /*1af0*/  VIADD R3, R3, 0x1 ;  /* 0x0000000103037836 */ /* 0x000fe40000000000 */
[----:B------:R-:W-:Y:S01]  /*1b00*/  UISETP.NE.AND UP0, UPT, UR8, 0x4, UPT ;  /* 0x000000040800788c */ /* 0x000fe2000bf05270 */
[----:B------:R-:W-:Y:S02]  /*1b10*/  VIADD R0, R0, 0xffffffff ;  /* 0xffffffff00007836 */ /* 0x000fe40000000000 */
[C---:B------:R-:W-:Y:S01]  /*1b20*/  ISETP.NE.AND P1, PT, R3.reuse, 0x4, PT ;  /* 0x000000040300780c */ /* 0x040fe20003f25270 */
[----:B------:R-:W-:Y:S02]  /*1b30*/  USEL UR4, URZ, 0x1, UP0 ;  /* 0x000000013f047887 */ /* 0x000fe40008000000 */
[----:B------:R-:W-:Y:S01]  /*1b40*/  USEL UR8, UR8, URZ, UP0 ;  /* 0x0000003f08087287 */ /* 0x000fe20008000000 */
[----:B------:R-:W-:-:S03]  /*1b50*/  SEL R3, R3, RZ, P1 ;  /* 0x000000ff03037207 */ /* 0x000fc60000800000 */
[----:B------:R-:W-:Y:S01]  /*1b60*/  LOP3.LUT R7, R7, UR4, RZ, 0x3c, !PT ;  /* 0x0000000407077c12 */ /* 0x000fe2000f8e3cff */
[----:B------:R-:W-:Y:S07]  /*1b70*/  @P2 BRA `(.L_x_29) ;  /* 0xfffffffc00542947 */ /* 0x000fee000383ffff */
.L_x_22:
[----:B01----:R-:W0:Y:S02]  /*1b80*/  LDC R0, c[0x0][0x28c] ;  /* 0x0000a300ff007b82 */ /* 0x003e240000000800 */
[----:B0-----:R-:W-:-:S13]  /*1b90*/  ISETP.GE.AND P1, PT, R0, 0x1, PT ;  /* 0x000000010000780c */ /* 0x001fda0003f26270 */
[----:B------:R-:W-:Y:S05]  /*1ba0*/  @!P1 BRA `(.L_x_30) ;  /* 0x0000000000389947 */ /* 0x000fea0003800000 */
[----:B------:R-:W-:Y:S05]  /*1bb0*/  @!P0 BRA `(.L_x_31) ;  /* 0x0000000000048947 */ /* 0x000fea0003800000 */
[----:B------:R-:W-:Y:S01]  /*1bc0*/  BPT.TRAP 0x1 ;  /* 0x000000040000795c */ /* 0x000fe20000300000 */
.L_x_31:
[----:B------:R-:W-:-:S13]  /*1bd0*/  ISETP.NE.AND P0, PT, R22, RZ, PT ;  /* 0x000000ff1600720c */ /* 0x000fda0003f05270 */
[----:B------:R-:W-:-:S05]  /*1be0*/  VOTEU.ANY UP0, P0 ;  /* 0x00000000003f7886 */ /* 0x000fca0000000100 */
[----:B------:R-:W-:-:S06]  /*1bf0*/  @UP0 UIADD3 UR4, UR44, UR41, URZ ;  /* 0x000000292c040290 */ /* 0x000fcc000fffe03f */
[----:B------:R-:W-:-:S04]  /*1c00*/  IMAD.U32 R0, RZ, RZ, UR4 ;  /* 0x00000004ff007e24 */ /* 0x000fc8000f8e00ff */
[----:B------:R-:W-:-:S05]  /*1c10*/  @P0 IMAD.SHL.U32 R0, R0, 0x8, RZ ;  /* 0x0000000800000824 */ /* 0x000fca00078e00ff */
[----:B------:R-:W-:-:S04]  /*1c20*/  @P0 LOP3.LUT R0, R0, 0x18, RZ, 0xc0, !PT ;  /* 0x0000001800000812 */ /* 0x000fc800078ec0ff */
[----:B------:R-:W-:-:S04]  /*1c30*/  @P0 IADD3 R0, R6, 0x20, R0 ;  /* 0x0000002006000810 */ /* 0x000fc80007ffe000 */
[----:B------:R-:W-:-:S04]  /*1c40*/  @P0 PRMT R0, R19, 0x654, R0 ;  /* 0x0000065413000816 */ /* 0x000fc80000000000 */
[----:B------:R0:W-:Y:S01]  /*1c50*/  @P0 SYNCS.ARRIVE.TRANS64.RED.A1T0 RZ, [R0+URZ], RZ ;  /* 0x000000ff00ff09a7 */ /* 0x0001e2000810043f */
[----:B------:R-:W-:-:S13]  /*1c60*/  ISETP.GT.U32.AND P0, PT, R18, 0x1, PT ;  /* 0x000000011200780c */ /* 0x000fda0003f04070 */
[----:B0-----:R-:W-:Y:S05]  /*1c70*/  @P0 BRA `(.L_x_30) ;  /* 0x0000000000040947 */ /* 0x001fea0003800000 */
[----:B------:R-:W-:Y:S01]  /*1c80*/  BPT.TRAP 0x1 ;  /* 0x000000040000795c */ /* 0x000fe20000300000 */
.L_x_30:
[----:B------:R-:W-:Y:S01]  /*1c90*/  UIADD3 UR41, UR43, UR41, URZ ;  /* 0x000000292b297290 */ /* 0x000fe2000fffe03f */
[----:B------:R-:W-:Y:S01]  /*1ca0*/  IMAD.SHL.U32 R3, R100, 0x80, RZ ;  /* 0x0000008064037824 */ /* 0x000fe200078e00ff */
[----:B------:R-:W-:Y:S01]  /*1cb0*/  ULDC UR5, c[0x0][0x288] ;  /* 0x0000a20000057ab9 */ /* 0x000fe20000000800 */
[----:B------:R-:W-:Y:S01]  /*1cc0*/  IMAD.SHL.U32 R10, R99, 0x80, RZ ;  /* 0x00000080630a7824 */ /* 0x000fe200078e00ff */
[----:B------:R-:W-:Y:S01]  /*1cd0*/  USHF.R.U32.HI UR4, URZ, 0x2, UR41 ;  /* 0x000000023f047899 */ /* 0x000fe20008011629 */
[----:B------:R-:W-:Y:S01]  /*1ce0*/  SHF.R.S32.HI R11, RZ, 0x1f, R23 ;  /* 0x0000001fff0b7819 */ /* 0x000fe20000011417 */
[----:B------:R-:W-:Y:S01]  /*1cf0*/  ULDC UR8, c[0x0][0x284] ;  /* 0x0000a10000087ab9 */ /* 0x000fe20000000800 */
[C---:B------:R-:W-:Y:S01]  /*1d00*/  ISETP.GE.AND P0, PT, R3.reuse, UR5, PT ;  /* 0x0000000503007c0c */ /* 0x040fe2000bf06270 */
[----:B------:R-:W-:Y:S01]  /*1d10*/  ULOP3.LUT UR4, UR4, 0x1, URZ, 0xc0, !UPT ;  /* 0x0000000104047892 */ /* 0x000fe2000f8ec03f */
[----:B------:R-:W-:Y:S01]  /*1d20*/  LOP3.LUT R8, R3, 0x6, R94, 0xf8, !PT ;  /* 0x0000000603087812 */ /* 0x000fe200078ef85e */
[----:B------:R-:W-:Y:S01]  /*1d30*/  UISETP.GT.U32.AND UP1, UPT, UR41, 0x3, UPT ;  /* 0x000000032900788c */ /* 0x000fe2000bf24070 */
[----:B------:R-:W-:Y:S01]  /*1d40*/  ISETP.GE.OR P0, PT, R10, UR8, P0 ;  /* 0x000000080a007c0c */ /* 0x000fe20008706670 */
[----:B------:R-:W-:Y:S01]  /*1d50*/  UISETP.NE.U32.AND UP0, UPT, UR4, 0x1, UPT ;  /* 0x000000010400788c */ /* 0x000fe2000bf05070 */
[----:B------:R-:W-:Y:S01]  /*1d60*/  SHF.R.S32.HI R9, RZ, 0x1f, R8 ;  /* 0x0000001fff097819 */ /* 0x000fe20000011408 */
[----:B------:R-:W-:-:S02]  /*1d70*/  UISETP.LT.U32.AND UP1, UPT, UR43, 0x4, UP1 ;  /* 0x000000042b00788c */ /* 0x000fc40008f21070 */
[----:B------:R-:W-:Y:S01]  /*1d80*/  UISETP.GT.U32.AND UP0, UPT, UR43, 0x3, !UP0 ;  /* 0x000000032b00788c */ /* 0x000fe2000c704070 */
[----:B------:R-:W-:Y:S01]  /*1d90*/  ULDC.64 UR6, c[0x0][0x5d0] ;  /* 0x0001740000067ab9 */ /* 0x000fe20000000a00 */
[----:B------:R-:W-:Y:S01]  /*1da0*/  USEL UR5, URZ, 0x1, !UP1 ;  /* 0x000000013f057887 */ /* 0x000fe2000c800000 */
[----:B------:R-:W-:Y:S01]  /*1db0*/  IMAD R0, R11, UR6, RZ ;  /* 0x000000060b007c24 */ /* 0x000fe2000f8e02ff */
[----:B------:R-:W-:Y:S01]  /*1dc0*/  USEL UR4, URZ, 0x1, !UP0 ;  /* 0x000000013f047887 */ /* 0x000fe2000c000000 */
[C---:B------:R-:W-:Y:S01]  /*1dd0*/  IMAD.WIDE.U32 R4, R23.reuse, UR6, R8 ;  /* 0x0000000617047c25 */ /* 0x040fe2000f8e0008 */
[----:B------:R-:W-:Y:S02]  /*1de0*/  ULOP3.LUT UR41, UR41, 0x3, URZ, 0xc0, !UPT ;  /* 0x0000000329297892 */ /* 0x000fe4000f8ec03f */
[----:B------:R-:W-:Y:S01]  /*1df0*/  ULOP3.LUT UR40, UR4, UR40, UR5, 0x96, !UPT ;  /* 0x0000002804287292 */ /* 0x000fe2000f8e9605 */
[----:B------:R-:W-:Y:S02]  /*1e00*/  IMAD R7, R23, UR7, R0 ;  /* 0x0000000717077c24 */ /* 0x000fe4000f8e0200 */
[----:B------:R-:W-:-:S02]  /*1e10*/  IMAD.MOV.U32 R0, RZ, RZ, -0x1 ;  /* 0xffffffffff007424 */ /* 0x000fc400078e00ff */
[----:B------:R-:W-:Y:S01]  /*1e20*/  IMAD.IADD R5, R5, 0x1, R7 ;  /* 0x0000000105057824 */ /* 0x000fe200078e0207 */
[----:B------:R-:W-:Y:S06]  /*1e30*/  @P0 BRA `(.L_x_32) ;  /* 0x0000003000ac0947 */ /* 0x000fec0003800000 */
[----:B------:R-:W0:Y:S01]  /*1e40*/  LDC.64 R12, c[0x0][0x5c8] ;  /* 0x00017200ff0c7b82 */ /* 0x000e220000000a00 */
[----:B------:R-:W-:Y:S01]  /*1e50*/  IMAD.WIDE R14, R99, 0x80, R88 ;  /* 0x00000080630e7825 */ /* 0x000fe200078e0258 */
[----:B------:R-:W-:Y:S01]  /*1e60*/  ULDC.64 UR4, c[0x0][0x5c0] ;  /* 0x0001700000047ab9 */ /* 0x000fe20000000a00 */
[----:B------:R-:W-:Y:S02]  /*1e70*/  BSSY B0, `(.L_x_32) ;  /* 0x0000327000007945 */ /* 0x000fe40003800000 */
[----:B------:R-:W-:Y:S02]  /*1e80*/  IMAD.IADD R99, R97, 0x1, -R10 ;  /* 0x0000000161637824 */ /* 0x000fe400078e0a0a */
[----:B------:R-:W-:Y:S02]  /*1e90*/  IMAD.IADD R3, R92, 0x1, -R3 ;  /* 0x000000015c037824 */ /* 0x000fe400078e0a03 */
[-C--:B0-----:R-:W-:Y:S02]  /*1ea0*/  IMAD R6, R15, R12.reuse, RZ ;  /* 0x0000000c0f067224 */ /* 0x081fe400078e02ff */
[----:B------:R-:W-:-:S04]  /*1eb0*/  IMAD.WIDE.U32 R4, R14, R12, R4 ;  /* 0x0000000c0e047225 */ /* 0x000fc800078e0004 */
[----:B------:R-:W-:Y:S01]  /*1ec0*/  IMAD R7, R14, R13, R6 ;  /* 0x0000000d0e077224 */ /* 0x000fe200078e0206 */
[----:B------:R-:W-:-:S03]  /*1ed0*/  IADD3 R4, P0, R4, UR4, RZ ;  /* 0x0000000404047c10 */ /* 0x000fc6000ff1e0ff */
[----:B------:R-:W-:Y:S01]  /*1ee0*/  IMAD.IADD R7, R5, 0x1, R7 ;  /* 0x0000000105077824 */ /* 0x000fe200078e0207 */
[----:B------:R-:W-:-:S04]  /*1ef0*/  LEA R6, P1, R12, R4, 0x3 ;  /* 0x000000040c067211 */ /* 0x000fc800078218ff */
[----:B------:R-:W-:Y:S02]  /*1f00*/  IADD3.X R5, R7, UR5, RZ, P0, !PT ;  /* 0x0000000507057c10 */ /* 0x000fe400087fe4ff */
[----:B-----5:R-:W-:Y:S02]  /*1f10*/  ISETP.NE.AND P0, PT, R91, RZ, PT ;  /* 0x000000ff5b00720c */ /* 0x020fe40003f05270 */
[----:B------:R-:W-:-:S11]  /*1f20*/  LEA.HI.X R7, R12, R5, R13, 0x3, P1 ;  /* 0x000000050c077211 */ /* 0x000fd600008f1c0d */
[----:B------:R-:W-:Y:S05]  /*1f30*/  @!P0 BRA `(.L_x_33) ;  /* 0x0000002400608947 */ /* 0x000fea0003800000 */
[----:B------:R-:W0:Y:S01]  /*1f40*/  LDC.64 R102, c[0x0][0x5b0] ;  /* 0x00016c00ff667b82 */ /* 0x000e220000000a00 */
[----:B------:R-:W-:Y:S01]  /*1f50*/  ULDC.64 UR4, c[0x0][0x5b8] ;  /* 0x00016e0000047ab9 */ /* 0x000fe20000000a00 */
[----:B------:R-:W-:Y:S01]  /*1f60*/  ISETP.GE.AND P1, PT, R99, 0x1, PT ;  /* 0x000000016300780c */ /* 0x000fe20003f26270 */
[----:B------:R-:W-:Y:S01]  /*1f70*/  IMAD R10, R11, UR4, RZ ;  /* 0x000000040b0a7c24 */ /* 0x000fe2000f8e02ff */
[----:B------:R-:W-:Y:S01]  /*1f80*/  BSSY B1, `(.L_x_34) ;  /* 0x000000e000017945 */ /* 0x000fe20003800000 */
[----:B------:R-:W-:Y:S01]  /*1f90*/  IMAD.WIDE.U32 R20, R23, UR4, R8 ;  /* 0x0000000417147c25 */ /* 0x000fe2000f8e0008 */
[----:B------:R-:W-:Y:S02]  /*1fa0*/  ISETP.LT.OR P5, PT, R3, 0x1, !P1 ;  /* 0x000000010300780c */ /* 0x000fe40004fa1670 */
[----:B------:R-:W1:Y:S01]  /*1fb0*/  LDC.64 R104, c[0x0][0x5a8] ;  /* 0x00016a00ff687b82 */ /* 0x000e620000000a00 */
[----:B------:R-:W-:Y:S02]  /*1fc0*/  IMAD R13, R23, UR5, R10 ;  /* 0x00000005170d7c24 */ /* 0x000fe4000f8e020a */
[----:B------:R-:W-:-:S02]  /*1fd0*/  IMAD.MOV.U32 R12, RZ, RZ, R20 ;  /* 0x000000ffff0c7224 */ /* 0x000fc400078e0014 */
[----:B------:R-:W-:Y:S02]  /*1fe0*/  IMAD.IADD R13, R21, 0x1, R13 ;  /* 0x00000001150d7824 */ /* 0x000fe400078e020d */
[-C--:B0-----:R-:W-:Y:S02]  /*1ff0*/  IMAD R10, R15, R102.reuse, RZ ;  /* 0x000000660f0a7224 */ /* 0x081fe400078e02ff */
[----:B------:R-:W-:-:S04]  /*2000*/  IMAD.WIDE.U32 R8, R14, R102, R12 ;  /* 0x000000660e087225 */ /* 0x000fc800078e000c */
[----:B------:R-:W-:Y:S01]  /*2010*/  IMAD R23, R14, R103, R10 ;  /* 0x000000670e177224 */ /* 0x000fe200078e020a */
[----:B-1----:R-:W-:-:S04]  /*2020*/  IADD3 R8, P0, R8, R104, RZ ;  /* 0x0000006808087210 */ /* 0x002fc80007f1e0ff */
[----:B------:R-:W-:Y:S01]  /*2030*/  IADD3.X R9, R105, R9, R23, P0, !PT ;  /* 0x0000000969097210 */ /* 0x000fe200007fe417 */
[----:B------:R-:W-:Y:S08]  /*2040*/  @P5 BRA `(.L_x_35) ;  /* 0x0000000000045947 */ /* 0x000ff00003800000 */
[----:B------:R0:W5:Y:S02]  /*2050*/  LDG.E.U8 R98, desc[UR38][R8.64] ;  /* 0x0000002608627981 */ /* 0x000164000c1e1100 */
.L_x_35:
[----:B------:R-:W-:Y:S05]  /*2060*/  BSYNC B1 ;  /* 0x0000000000017941 */ /* 0x000fea0003800000 */
.L_x_34:
[----:B-----5:R-:W-:Y:S01]  /*2070*/  LOP3.LUT R15, R98, 0xffff, RZ, 0xc0, !PT ;  /* 0x0000ffff620f7812 */ /* 0x020fe200078ec0ff */
[C---:B------:R-:W-:Y:S01]  /*2080*/  IMAD.SHL.U32 R10, R102.reuse, 0x8, RZ ;  /* 0x00000008660a7824 */ /* 0x040fe200078e00ff */
[----:B------:R-:W-:Y:S01]  /*2090*/  ISETP.LT.OR P2, PT, R3, 0x2, !P1 ;  /* 0x000000020300780c */ /* 0x000fe20004f41670 */
[----:B------:R-:W-:Y:S01]  /*20a0*/  BSSY B1, `(.L_x_36) ;  /* 0x000000e000017945 */ /* 0x000fe20003800000 */
[----:B------:R-:W-:Y:S02]  /*20b0*/  PRMT R100, R15, 0x8880, RZ ;  /* 0x000088800f647816 */ /* 0x000fe400000000ff */
[----:B------:R-:W-:Y:S02]  /*20c0*/  SHF.L.U64.HI R11, R102, 0x3, R103 ;  /* 0x00000003660b7819 */ /* 0x000fe40000010267 */
[----:B------:R-:W-:Y:S01]  /*20d0*/  ISETP.GE.AND P0, PT, R99, 0x9, PT ;  /* 0x000000096300780c */ /* 0x000fe20003f06270 */
[----:B------:R-:W-:Y:S02]  /*20e0*/  IMAD R15, R100, R91, RZ ;  /* 0x0000005b640f7224 */ /* 0x000fe400078e02ff */
[----:B------:R-:W-:-:S04]  /*20f0*/  IMAD.WIDE.U32 R10, R14, R102, R10 ;  /* 0x000000660e0a7225 */ /* 0x000fc800078e000a */
[----:B------:R-:W-:Y:S01]  /*2100*/  @!P5 IMAD R21, R24, R90, R15 ;  /* 0x0000005a1815d224 */ /* 0x000fe200078e020f */
[----:B------:R-:W-:Y:S01]  /*2110*/  IADD3 R10, P3, P4, R20, R104, R10 ;  /* 0x00000068140a7210 */ /* 0x000fe20007c7e00a */
[----:B------:R-:W-:-:S03]  /*2120*/  IMAD.IADD R20, R23, 0x1, R11 ;  /* 0x0000000117147824 */ /* 0x000fc600078e020b */
[----:B------:R1:W-:Y:S01]  /*2130*/  @!P5 STG.E.U8 desc[UR38][R4.64], R21 ;  /* 0x000000150400d986 */ /* 0x0003e2000c101126 */
[----:B------:R-:W-:Y:S08]  /*2140*/  @P2 BRA `(.L_x_37) ;  /* 0x00000000000c2947 */ /* 0x000ff00003800000 */
[----:B------:R-:W2:Y:S02]  /*2150*/  LDG.E.U8 R98, desc[UR38][R8.64+0x1] ;  /* 0x0000012608627981 */ /* 0x000ea4000c1e1100 */
[----:B--2---:R-:W-:-:S05]  /*2160*/  PRMT R14, R98, 0x8880, RZ ;  /* 0x00008880620e7816 */ /* 0x004fca00000000ff */
[----:B------:R-:W-:-:S07]  /*2170*/  IMAD R15, R14, R91, RZ ;  /* 0x0000005b0e0f7224 */ /* 0x000fce00078e02ff */
.L_x_37:
[----:B------:R-:W-:Y:S05]  /*2180*/  BSYNC B1 ;  /* 0x0000000000017941 */ /* 0x000fea0003800000 */
.L_x_36:
[----:B------:R-:W-:Y:S01]  /*2190*/  ISETP.LT.OR P5, PT, R3, 0x1, !P0 ;  /* 0x000000010300780c */ /* 0x000fe200047a1670 */
[----:B------:R-:W-:Y:S01]  /*21a0*/  @!P2 IMAD R25, R25, R90, R15 ;  /* 0x0000005a1919a224 */ /* 0x000fe200078e020f */
[----:B------:R-:W-:Y:S01]  /*21b0*/  BSSY B1, `(.L_x_38) ;  /* 0x000000a000017945 */ /* 0x000fe20003800000 */
[----:B------:R-:W-:Y:S02]  /*21c0*/  IADD3.X R11, R13, R105, R20, P3, P4 ;  /* 0x000000690d0b7210 */ /* 0x000fe40001fe8414 */
[C---:B------:R-:W-:Y:S01]  /*21d0*/  ISETP.LT.OR P3, PT, R3.reuse, 0x2, !P0 ;  /* 0x000000020300780c */ /* 0x040fe20004761670 */
[----:B------:R2:W-:Y:S01]  /*21e0*/  @!P2 STG.E.U8 desc[UR38][R4.64+0x1], R25 ;  /* 0x000001190400a986 */ /* 0x0005e2000c101126 */
[C---:B------:R-:W-:Y:S02]  /*21f0*/  ISETP.LT.OR P4, PT, R3.reuse, 0x9, !P1 ;  /* 0x000000090300780c */ /* 0x040fe40004f81670 */
[----:B------:R-:W-:-:S04]  /*2200*/  ISETP.LT.OR P2, PT, R3, 0xa, !P1 ;  /* 0x0000000a0300780c */ /* 0x000fc80004f41670 */
[----:B------:R-:W-:Y:S09]  /*2210*/  @P5 BRA `(.L_x_39) ;  /* 0x00000000000c5947 */ /* 0x000ff20003800000 */
[----:B------:R-:W3:Y:S02]  /*2220*/  LDG.E.U8 R98, desc[UR38][R10.64] ;  /* 0x000000260a627981 */ /* 0x000ee4000c1e1100 */
[----:B---3--:R-:W-:-:S05]  /*2230*/  PRMT R12, R98, 0x8880, RZ ;  /* 0x00008880620c7816 */ /* 0x008fca00000000ff */
[----:B------:R-:W-:-:S07]  /*2240*/  IMAD R15, R12, R91, RZ ;  /* 0x0000005b0c0f7224 */ /* 0x000fce00078e02ff */
.L_x_39:
[----:B------:R-:W-:Y:S05]  /*2250*/  BSYNC B1 ;  /* 0x0000000000017941 */ /* 0x000fea0003800000 */
.L_x_38:
[----:B------:R-:W-:Y:S01]  /*2260*/  @!P5 IMAD R13, R26, R90, R15 ;  /* 0x0000005a1a0dd224 */ /* 0x000fe200078e020f */
[----:B------:R-:W-:Y:S04]  /*2270*/  BSSY B1, `(.L_x_40) ;  /* 0x0000006000017945 */ /* 0x000fe80003800000 */
[----:B------:R3:W-:Y:S01]  /*2280*/  @!P5 STG.E.U8 desc[UR38][R6.64], R13 ;  /* 0x0000000d0600d986 */ /* 0x0007e2000c101126 */
[----:B------:R-:W-:Y:S05]  /*2290*/  @P3 BRA `(.L_x_41) ;  /* 0x00000000000c3947 */ /* 0x000fea0003800000 */
[----:B------:R-:W4:Y:S02]  /*22a0*/  LDG.E.U8 R98, desc[UR38][R10.64+0x1] ;  /* 0x000001260a627981 */ /* 0x000f24000c1e1100 */
[----:B----4-:R-:W-:-:S05]  /*22b0*/  PRMT R12, R98, 0x8880, RZ ;  /* 0x00008880620c7816 */ /* 0x010fca00000000ff */
[----:B------:R-:W-:-:S07]  /*22c0*/  IMAD R15, R12, R91, RZ ;  /* 0x0000005b0c0f7224 */ /* 0x000fce00078e02ff */
.L_x_41:
[----:B------:R-:W-:Y:S05]  /*22d0*/  BSYNC B1 ;  /* 0x0000000000017941 */ /* 0x000fea0003800000 */
.L_x_40:
[----:B------:R-:W-:Y:S01]  /*22e0*/  @!P3 IMAD R27, R27, R90, R15 ;  /* 0x0000005a1b1bb224 */ /* 0x000fe200078e020f */
[----:B------:R-:W-:Y:S04]  /*22f0*/  BSSY B1, `(.L_x_42) ;  /* 0x0000006000017945 */ /* 0x000fe80003800000 */
[----:B------:R4:W-:Y:S01]  /*2300*/  @!P3 STG.E.U8 desc[UR38][R6.64+0x1], R27 ;  /* 0x0000011b0600b986 */ /* 0x0009e2000c101126 */
[----:B------:R-:W-:Y:S05]  /*2310*/  @P4 BRA `(.L_x_43) ;  /* 0x00000000000c4947 */ /* 0x000fea0003800000 */
[----:B------:R-:W5:Y:S02]  /*2320*/  LDG.E.U8 R98, desc[UR38][R8.64+0x8] ;  /* 0x0000082608627981 */ /* 0x000f64000c1e1100 */
[----:B-----5:R-:W-:-:S05]  /*2330*/  PRMT R12, R98, 0x8880, RZ ;  /* 0x00008880620c7816 */ /* 0x020fca00000000ff */
[----:B------:R-:W-:-:S07]  /*2340*/  IMAD R15, R12, R91, RZ ;  /* 0x0000005b0c0f7224 */ /* 0x000fce00078e02ff */
.L_x_43:
[----:B------:R-:W-:Y:S05]  /*2350*/  BSYNC B1 ;  /* 0x0000000000017941 */ /* 0x000fea0003800000 */
.L_x_42:
[----:B---3--:R-:W-:Y:S01]  /*2360*/  @!P4 IMAD R13, R28, R90, R15 ;  /* 0x0000005a1c0dc224 */ /* 0x008fe200078e020f */
[----:B------:R-:W-:Y:S04]  /*2370*/  BSSY B1, `(.L_x_44) ;  /* 0x0000006000017945 */ /* 0x000fe80003800000 */
[----:B------:R3:W-:Y:S01]  /*2380*/  @!P4 STG.E.U8 desc[UR38][R4.64+0x8], R13 ;  /* 0x0000080d0400c986 */ /* 0x0007e2000c101126 */
[----:B------:R-:W-:Y:S05]  /*2390*/  @P2 BRA `(.L_x_45) ;  /* 0x00000000000c2947 */ /* 0x000fea0003800000 */
[----:B------:R-:W5:Y:S02]  /*23a0*/  LDG.E.U8 R98, desc[UR38][R8.64+0x9] ;  /* 0x0000092608627981 */ /* 0x000f64000c1e1100 */
[----:B-----5:R-:W-:-:S05]  /*23b0*/  PRMT R12, R98, 0x8880, RZ ;  /* 0x00008880620c7816 */ /* 0x020fca00000000ff */
[----:B------:R-:W-:-:S07]  /*23c0*/  IMAD R15, R12, R91, RZ ;  /* 0x0000005b0c0f7224 */ /* 0x000fce00078e02ff */
.L_x_45:
[----:B------:R-:W-:Y:S05]  /*23d0*/  BSYNC B1 ;  /* 0x0000000000017941 */ /* 0x000fea0003800000 */
.L_x_44:
[----:B------:R-:W-:Y:S01]  /*23e0*/  ISETP.LT.OR P4, PT, R3, 0x9, !P0 ;  /* 0x000000090300780c */ /* 0x000fe20004781670 */
[----:B------:R-:W-:Y:S01]  /*23f0*/  @!P2 IMAD R29, R29, R90, R15 ;  /* 0x0000005a1d1da224 */ /* 0x000fe200078e020f */
[----:B------:R-:W-:Y:S01]  /*2400*/  BSSY B1, `(.L_x_46) ;  /* 0x0000009000017945 */ /* 0x000fe20003800000 */
[C---:B------:R-:W-:Y:S02]  /*2410*/  ISETP.LT.OR P3, PT, R3.reuse, 0xa, !P0 ;  /* 0x0000000a0300780c */ /* 0x040fe40004761670 */
[C---:B------:R-:W-:Y:S01]  /*2420*/  ISETP.LT.OR P5, PT, R3.reuse, 0x11, !P1 ;  /* 0x000000110300780c */ /* 0x040fe20004fa1670 */
[----:B------:R0:W-:Y:S01]  /*2430*/  @!P2 STG.E.U8 desc[UR38][R4.64+0x9], R29 ;  /* 0x0000091d0400a986 */ /* 0x0001e2000c101126 */
[----:B------:R-:W-:-:S06]  /*2440*/  ISETP.LT.OR P2, PT, R3, 0x12, !P1 ;  /* 0x000000120300780c */ /* 0x000fcc0004f41670 */
[----:B------:R-:W-:Y:S07]  /*2450*/  @P4 BRA `(.L_x_47) ;  /* 0x00000000000c4947 */ /* 0x000fee0003800000 */
[----:B------:R-:W5:Y:S02]  /*2460*/  LDG.E.U8 R98, desc[UR38][R10.64+0x8] ;  /* 0x000008260a627981 */ /* 0x000f64000c1e1100 */
[----:B-----5:R-:W-:-:S05]  /*2470*/  PRMT R12, R98, 0x8880, RZ ;  /* 0x00008880620c7816 */ /* 0x020fca00000000ff */
[----:B------:R-:W-:-:S07]  /*2480*/  IMAD R15, R12, R91, RZ ;  /* 0x0000005b0c0f7224 */ /* 0x000fce00078e02ff */
.L_x_47:
[----:B------:R-:W-:Y:S05]  /*2490*/  BSYNC B1 ;  /* 0x0000000000017941 */ /* 0x000fea0003800000 */
.L_x_46:
[----:B---3--:R-:W-:Y:S01]  /*24a0*/  @!P4 IMAD R13, R30, R90, R15 ;  /* 0x0000005a1e0dc224 */ /* 0x008fe200078e020f */
[----:B------:R-:W-:Y:S04]  /*24b0*/  BSSY B1, `(.L_x_48) ;  /* 0x0000006000017945 */ /* 0x000fe80003800000 */
[----:B------:R3:W-:Y:S01]  /*24c0*/  @!P4 STG.E.U8 desc[UR38][R6.64+0x8], R13 ;  /* 0x0000080d0600c986 */ /* 0x0007e2000c101126 */
[----:B------:R-:W-:Y:S05]  /*24d0*/  @P3 BRA `(.L_x_49) ;  /* 0x00000000000c3947 */ /* 0x000fea0003800000 */
[----:B------:R-:W5:Y:S02]  /*24e0*/  LDG.E.U8 R98, desc[UR38][R10.64+0x9] ;  /* 0x000009260a627981 */ /* 0x000f64000c1e1100 */
[----:B-----5:R-:W-:-:S05]  /*24f0*/  PRMT R12, R98, 0x8880, RZ ;  /* 0x00008880620c7816 */ /* 0x020fca00000000ff */
[----:B------:R-:W-:-:S07]  /*2500*/  IMAD R15, R12, R91, RZ ;  /* 0x0000005b0c0f7224 */ /* 0x000fce00078e02ff */
.L_x_49:
[----:B------:R-:W-:Y:S05]  /*2510*/  BSYNC B1 ;  /* 0x0000000000017941 */ /* 0x000fea0003800000 */
.L_x_48:
[----:B------:R-:W-:Y:S01]  /*2520*/  @!P3 IMAD R31, R31, R90, R15 ;  /* 0x0000005a1f1fb224 */ /* 0x000fe200078e020f */
[----:B------:R-:W-:Y:S04]  /*2530*/  BSSY B1, `(.L_x_50) ;  /* 0x0000006000017945 */ /* 0x000fe80003800000 */
[----:B------:R0:W-:Y:S01]  /*2540*/  @!P3 STG.E.U8 desc[UR38][R6.64+0x9], R31 ;  /* 0x0000091f0600b986 */ /* 0x0001e2000c101126 */
[----:B------:R-:W-:Y:S05]  /*2550*/  @P5 BRA `(.L_x_51) ;  /* 0x00000000000c5947 */ /* 0x000fea0003800000 */
[----:B------:R-:W5:Y:S02]  /*2560*/  LDG.E.U8 R98, desc[UR38][R8.64+0x10] ;  /* 0x0000102608627981 */ /* 0x000f64000c1e1100 */
[----:B-----5:R-:W-:-:S05]  /*2570*/  PRMT R12, R98, 0x8880, RZ ;  /* 0x00008880620c7816 */ /* 0x020fca00000000ff */
[----:B------:R-:W-:-:S07]  /*2580*/  IMAD R15, R12, R91, RZ ;  /* 0x0000005b0c0f7224 */ /* 0x000fce00078e02ff */
.L_x_51:
[----:B------:R-:W-:Y:S05]  /*2590*/  BSYNC B1 ;  /* 0x0000000000017941 */ /* 0x000fea0003800000 */
.L_x_50:
[----:B---3--:R-:W-:Y:S01]  /*25a0*/  @!P5 IMAD R13, R32, R90, R15 ;  /* 0x0000005a200dd224 */ /* 0x008fe200078e020f */
[----:B------:R-:W-:Y:S04]  /*25b0*/  BSSY B1, `(.L_x_52) ;  /* 0x0000006000017945 */ /* 0x000fe80003800000 */
[----:B------:R3:W-:Y:S01]  /*25c0*/  @!P5 STG.E.U8 desc[UR38][R4.64+0x10], R13 ;  /* 0x0000100d0400d986 */ /* 0x0007e2000c101126 */
[----:B------:R-:W-:Y:S05]  /*25d0*/  @P2 BRA `(.L_x_53) ;  /* 0x00000000000c2947 */ /* 0x000fea0003800000 */
[----:B------:R-:W5:Y:S02]  /*25e0*/  LDG.E.U8 R98, desc[UR38][R8.64+0x11] ;  /* 0x0000112608627981 */ /* 0x000f64000c1e1100 */
[----:B-----5:R-:W-:-:S05]  /*25f0*/  PRMT R12, R98, 0x8880, RZ ;  /* 0x00008880620c7816 */ /* 0x020fca00000000ff */
[----:B------:R-:W-:-:S07]  /*2600*/  IMAD R15, R12, R91, RZ ;  /* 0x0000005b0c0f7224 */ /* 0x000fce00078e02ff */
.L_x_53:
[----:B------:R-:W-:Y:S05]  /*2610*/  BSYNC B1 ;  /* 0x0000000000017941 */ /* 0x000fea0003800000 */
.L_x_52:
        /* <DEDUP_REMOVED lines=11> */
.L_x_55:
[----:B------:R-:W-:Y:S05]  /*26d0*/  BSYNC B1 ;  /* 0x0000000000017941 */ /* 0x000fea0003800000 */
.L_x_54:
[----:B---3--:R-:W-:Y:S01]  /*26e0*/  @!P4 IMAD R13, R34, R90, R15 ;  /* 0x0000005a220dc224 */ /* 0x008fe200078e020f */
[----:B------:R-:W-:Y:S04]  /*26f0*/  BSSY B1, `(.L_x_56) ;  /* 0x0000006000017945 */ /* 0x000fe80003800000 */
[----:B------:R3:W-:Y:S01]  /*2700*/  @!P4 STG.E.U8 desc[UR38][R6.64+0x10], R13 ;  /* 0x0000100d0600c986 */ /* 0x0007e2000c101126 */
[----:B------:R-:W-:Y:S05]  /*2710*/  @P3 BRA `(.L_x_57) ;  /* 0x00000000000c3947 */ /* 0x000fea0003800000 */
[----:B------:R-:W5:Y:S02]  /*2720*/  LDG.E.U8 R98, desc[UR38][R10.64+0x11] ;  /* 0x000011260a627981 */ /* 0x000f64000c1e1100 */
[----:B-----5:R-:W-:-:S05]  /*2730*/  PRMT R12, R98, 0x8880, RZ ;  /* 0x00008880620c7816 */ /* 0x020fca00000000ff */
[----:B------:R-:W-:-:S07]  /*2740*/  IMAD R15, R12, R91, RZ ;  /* 0x0000005b0c0f7224 */ /* 0x000fce00078e02ff */
.L_x_57:
[----:B------:R-:W-:Y:S05]  /*2750*/  BSYNC B1 ;  /* 0x0000000000017941 */ /* 0x000fea0003800000 */
.L_x_56:
[----:B------:R-:W-:Y:S01]  /*2760*/  @!P3 IMAD R35, R35, R90, R15 ;  /* 0x0000005a2323b224 */ /* 0x000fe200078e020f */
[----:B------:R-:W-:Y:S04]  /*2770*/  BSSY B1, `(.L_x_58) ;  /* 0x0000006000017945 */ /* 0x000fe80003800000 */
[----:B------:R0:W-:Y:S01]  /*2780*/  @!P3 STG.E.U8 desc[UR38][R6.64+0x11], R35 ;  /* 0x000011230600b986 */ /* 0x0001e2000c101126 */
[----:B------:R-:W-:Y:S05]  /*2790*/  @P5 BRA `(.L_x_59) ;  /* 0x00000000000c5947 */ /* 0x000fea0003800000 */
[----:B------:R-:W5:Y:S02]  /*27a0*/  LDG.E.U8 R98, desc[UR38][R8.64+0x18] ;  /* 0x0000182608627981 */ /* 0x000f64000c1e1100 */
[----:B-----5:R-:W-:-:S05]  /*27b0*/  PRMT R12, R98, 0x8880, RZ ;  /* 0x00008880620c7816 */ /* 0x020fca00000000ff */
[----:B------:R-:W-:-:S07]  /*27c0*/  IMAD R15, R12, R91, RZ ;  /* 0x0000005b0c0f7224 */ /* 0x000fce00078e02ff */
.L_x_59:
[----:B------:R-:W-:Y:S05]  /*27d0*/  BSYNC B1 ;  /* 0x0000000000017941 */ /* 0x000fea0003800000 */
.L_x_58:
[----:B---3--:R-:W-:Y:S01]  /*27e0*/  @!P5 IMAD R13, R36, R90, R15 ;  /* 0x0000005a240dd224 */ /* 0x008fe200078e020f */
[----:B------:R-:W-:Y:S04]  /*27f0*/  BSSY B1, `(.L_x_60) ;  /* 0x0000006000017945 */ /* 0x000fe80003800000 */
[----:B------:R3:W-:Y:S01]  /*2800*/  @!P5 STG.E.U8 desc[UR38][R4.64+0x18], R13 ;  /* 0x0000180d0400d986 */ /* 0x0007e2000c101126 */
[----:B------:R-:W-:Y:S05]  /*2810*/  @P2 BRA `(.L_x_61) ;  /* 0x00000000000c2947 */ /* 0x000fea0003800000 */
[----:B------:R-:W5:Y:S02]  /*2820*/  LDG.E.U8 R98, desc[UR38][R8.64+0x19] ;  /* 0x0000192608627981 */ /* 0x000f64000c1e1100 */
[----:B-----5:R-:W-:-:S05]  /*2830*/  PRMT R12, R98, 0x8880, RZ ;  /* 0x00008880620c7816 */ /* 0x020fca00000000ff */
[----:B------:R-:W-:-:S07]  /*2840*/  IMAD R15, R12, R91, RZ ;  /* 0x0000005b0c0f7224 */ /* 0x000fce00078e02ff */
.L_x_61:
[----:B------:R-:W-:Y:S05]  /*2850*/  BSYNC B1 ;  /* 0x0000000000017941 */ /* 0x000fea0003800000 */
.L_x_60:
        /* <DEDUP_REMOVED lines=11> */
.L_x_63:
[----:B------:R-:W-:Y:S05]  /*2910*/  BSYNC B1 ;  /* 0x0000000000017941 */ /* 0x000fea0003800000 */
.L_x_62:
[----:B---3--:R-:W-:Y:S01]  /*2920*/  @!P4 IMAD R13, R38, R90, R15 ;  /* 0x0000005a260dc224 */ /* 0x008fe200078e020f */
[----:B------:R-:W-:Y:S04]  /*2930*/  BSSY B1, `(.L_x_64) ;  /* 0x0000006000017945 */ /* 0x000fe80003800000 */
[----:B------:R3:W-:Y:S01]  /*2940*/  @!P4 STG.E.U8 desc[UR38][R6.64+0x18], R13 ;  /* 0x0000180d0600c986 */ /* 0x0007e2000c101126 */
[----:B------:R-:W-:Y:S05]  /*2950*/  @P3 BRA `(.L_x_65) ;  /* 0x00000000000c3947 */ /* 0x000fea0003800000 */
[----:B------:R-:W5:Y:S02]  /*2960*/  LDG.E.U8 R98, desc[UR38][R10.64+0x19] ;  /* 0x000019260a627981 */ /* 0x000f64000c1e1100 */
[----:B-----5:R-:W-:-:S05]  /*2970*/  PRMT R12, R98, 0x8880, RZ ;  /* 0x00008880620c7816 */ /* 0x020fca00000000ff */
[----:B------:R-:W-:-:S07]  /*2980*/  IMAD R15, R12, R91, RZ ;  /* 0x0000005b0c0f7224 */ /* 0x000fce00078e02ff */
.L_x_65:
[----:B------:R-:W-:Y:S05]  /*2990*/  BSYNC B1 ;  /* 0x0000000000017941 */ /* 0x000fea0003800000 */
.L_x_64:
[----:B------:R-:W-:Y:S01]  /*29a0*/  @!P3 IMAD R39, R39, R90, R15 ;  /* 0x0000005a2727b224 */ /* 0x000fe200078e020f */
[----:B------:R-:W-:Y:S04]  /*29b0*/  BSSY B1, `(.L_x_66) ;  /* 0x0000006000017945 */ /* 0x000fe80003800000 */
[----:B------:R0:W-:Y:S01]  /*29c0*/  @!P3 STG.E.U8 desc[UR38][R6.64+0x19], R39 ;  /* 0x000019270600b986 */ /* 0x0001e2000c101126 */
[----:B------:R-:W-:Y:S05]  /*29d0*/  @P5 BRA `(.L_x_67) ;  /* 0x00000000000c5947 */ /* 0x000fea0003800000 */
[----:B------:R-:W5:Y:S02]  /*29e0*/  LDG.E.U8 R98, desc[UR38][R8.64+0x20] ;  /* 0x0000202608627981 */ /* 0x000f64000c1e1100 */
[----:B-----5:R-:W-:-:S05]  /*29f0*/  PRMT R12, R98, 0x8880, RZ ;  /* 0x00008880620c7816 */ /* 0x020fca00000000ff */
[----:B------:R-:W-:-:S07]  /*2a00*/  IMAD R15, R12, R91, RZ ;  /* 0x0000005b0c0f7224 */ /* 0x000fce00078e02ff */
.L_x_67:
[----:B------:R-:W-:Y:S05]  /*2a10*/  BSYNC B1 ;  /* 0x0000000000017941 */ /* 0x000fea0003800000 */
.L_x_66:
[----:B---3--:R-:W-:Y:S01]  /*2a20*/  @!P5 IMAD R13, R40, R90, R15 ;  /* 0x0000005a280dd224 */ /* 0x008fe200078e020f */
[----:B------:R-:W-:Y:S04]  /*2a30*/  BSSY B1, `(.L_x_68) ;  /* 0x0000006000017945 */ /* 0x000fe80003800000 */
[----:B------:R3:W-:Y:S01]  /*2a40*/  @!P5 STG.E.U8 desc[UR38][R4.64+0x20], R13 ;  /* 0x0000200d0400d986 */ /* 0x0007e2000c101126 */
[----:B------:R-:W-:Y:S05]  /*2a50*/  @P2 BRA `(.L_x_69) ;  /* 0x00000000000c2947 */ /* 0x000fea0003800000 */
[----:B------:R-:W5:Y:S02]  /*2a60*/  LDG.E.U8 R98, desc[UR38][R8.64+0x21] ;  /* 0x0000212608627981 */ /* 0x000f64000c1e1100 */
[----:B-----5:R-:W-:-:S05]  /*2a70*/  PRMT R12, R98, 0x8880, RZ ;  /* 0x00008880620c7816 */ /* 0x020fca00000000ff */
[----:B------:R-:W-:-:S07]  /*2a80*/  IMAD R15, R12, R91, RZ ;  /* 0x0000005b0c0f7224 */ /* 0x000fce00078e02ff */
.L_x_69:
[----:B------:R-:W-:Y:S05]  /*2a90*/  BSYNC B1 ;  /* 0x0000000000017941 */ /* 0x000fea0003800000 */
.L_x_68:
        /* <DEDUP_REMOVED lines=11> */
.L_x_71:
[----:B------:R-:W-:Y:S05]  /*2b50*/  BSYNC B1 ;  /* 0x0000000000017941 */ /* 0x000fea0003800000 */
.L_x_70:
[----:B---3--:R-:W-:Y:S01]  /*2b60*/  @!P4 IMAD R13, R42, R90, R15 ;  /* 0x0000005a2a0dc224 */ /* 0x008fe200078e020f */
[----:B------:R-:W-:Y:S04]  /*2b70*/  BSSY B1, `(.L_x_72) ;  /* 0x0000006000017945 */ /* 0x000fe80003800000 */
[----:B------:R3:W-:Y:S01]  /*2b80*/  @!P4 STG.E.U8 desc[UR38][R6.64+0x20], R13 ;  /* 0x0000200d0600c986 */ /* 0x0007e2000c101126 */
[----:B------:R-:W-:Y:S05]  /*2b90*/  @P3 BRA `(.L_x_73) ;  /* 0x00000000000c3947 */ /* 0x000fea0003800000 */
[----:B------:R-:W5:Y:S02]  /*2ba0*/  LDG.E.U8 R98, desc[UR38][R10.64+0x21] ;  /* 0x000021260a627981 */ /* 0x000f64000c1e1100 */
[----:B-----5:R-:W-:-:S05]  /*2bb0*/  PRMT R12, R98, 0x8880, RZ ;  /* 0x00008880620c7816 */ /* 0x020fca00000000ff */
[----:B------:R-:W-:-:S07]  /*2bc0*/  IMAD R15, R12, R91, RZ ;  /* 0x0000005b0c0f7224 */ /* 0x000fce00078e02ff */
.L_x_73:
[----:B------:R-:W-:Y:S05]  /*2bd0*/  BSYNC B1 ;  /* 0x0000000000017941 */ /* 0x000fea0003800000 */
.L_x_72:
[----:B------:R-:W-:Y:S01]  /*2be0*/  @!P3 IMAD R43, R43, R90, R15 ;  /* 0x0000005a2b2bb224 */ /* 0x000fe200078e020f */
[----:B------:R-:W-:Y:S04]  /*2bf0*/  BSSY B1, `(.L_x_74) ;  /* 0x0000006000017945 */ /* 0x000fe80003800000 */
[----:B------:R0:W-:Y:S01]  /*2c00*/  @!P3 STG.E.U8 desc[UR38][R6.64+0x21], R43 ;  /* 0x0000212b0600b986 */ /* 0x0001e2000c101126 */
[----:B------:R-:W-:Y:S05]  /*2c10*/  @P5 BRA `(.L_x_75) ;  /* 0x00000000000c5947 */ /* 0x000fea0003800000 */
[----:B------:R-:W5:Y:S02]  /*2c20*/  LDG.E.U8 R98, desc[UR38][R8.64+0x28] ;  /* 0x0000282608627981 */ /* 0x000f64000c1e1100 */
[----:B-----5:R-:W-:-:S05]  /*2c30*/  PRMT R12, R98, 0x8880, RZ ;  /* 0x00008880620c7816 */ /* 0x020fca00000000ff */
[----:B------:R-:W-:-:S07]  /*2c40*/  IMAD R15, R12, R91, RZ ;  /* 0x0000005b0c0f7224 */ /* 0x000fce00078e02ff */
.L_x_75:
[----:B------:R-:W-:Y:S05]  /*2c50*/  BSYNC B1 ;  /* 0x0000000000017941 */ /* 0x000fea0003800000 */
.L_x_74:
[----:B---3--:R-:W-:Y:S01]  /*2c60*/  @!P5 IMAD R13, R44, R90, R15 ;  /* 0x0000005a2c0dd224 */ /* 0x008fe200078e020f */
[----:B------:R-:W-:Y:S04]  /*2c70*/  BSSY B1, `(.L_x_76) ;  /* 0x0000006000017945 */ /* 0x000fe80003800000 */
[----:B------:R3:W-:Y:S01]  /*2c80*/  @!P5 STG.E.U8 desc[UR38][R4.64+0x28], R13 ;  /* 0x0000280d0400d986 */ /* 0x0007e2000c101126 */
[----:B------:R-:W-:Y:S05]  /*2c90*/  @P2 BRA `(.L_x_77) ;  /* 0x00000000000c2947 */ /* 0x000fea0003800000 */
[----:B------:R-:W5:Y:S02]  /*2ca0*/  LDG.E.U8 R98, desc[UR38][R8.64+0x29] ;  /* 0x0000292608627981 */ /* 0x000f64000c1e1100 */
[----:B-----5:R-:W-:-:S05]  /*2cb0*/  PRMT R12, R98, 0x8880, RZ ;  /* 0x00008880620c7816 */ /* 0x020fca00000000ff */
[----:B------:R-:W-:-:S07]  /*2cc0*/  IMAD R15, R12, R91, RZ ;  /* 0x0000005b0c0f7224 */ /* 0x000fce00078e02ff */
.L_x_77:
[----:B------:R-:W-:Y:S05]  /*2cd0*/  BSYNC B1 ;  /* 0x0000000000017941 */ /* 0x000fea0003800000 */
.L_x_76:
        /* <DEDUP_REMOVED lines=11> */
.L_x_79:
[----:B------:R-:W-:Y:S05]  /*2d90*/  BSYNC B1 ;  /* 0x0000000000017941 */ /* 0x000fea0003800000 */
.L_x_78:
[----:B---3--:R-:W-:Y:S01]  /*2da0*/  @!P4 IMAD R13, R46, R90, R15 ;  /* 0x0000005a2e0dc224 */ /* 0x008fe200078e020f */
[----:B------:R-:W-:Y:S04]  /*2db0*/  BSSY B1, `(.L_x_80) ;  /* 0x0000006000017945 */ /* 0x000fe80003800000 */
[----:B------:R3:W-:Y:S01]  /*2dc0*/  @!P4 STG.E.U8 desc[UR38][R6.64+0x28], R13 ;  /* 0x0000280d0600c986 */ /* 0x0007e2000c101126 */
[----:B------:R-:W-:Y:S05]  /*2dd0*/  @P3 BRA `(.L_x_81) ;  /* 0x00000000000c3947 */ /* 0x000fea0003800000 */
[----:B------:R-:W5:Y:S02]  /*2de0*/  LDG.E.U8 R98, desc[UR38][R10.64+0x29] ;  /* 0x000029260a627981 */ /* 0x000f64000c1e1100 */
[----:B-----5:R-:W-:-:S05]  /*2df0*/  PRMT R12, R98, 0x8880, RZ ;  /* 0x00008880620c7816 */ /* 0x020fca00000000ff */
[----:B------:R-:W-:-:S07]  /*2e00*/  IMAD R15, R12, R91, RZ ;  /* 0x0000005b0c0f7224 */ /* 0x000fce00078e02ff */
.L_x_81:
[----:B------:R-:W-:Y:S05]  /*2e10*/  BSYNC B1 ;  /* 0x0000000000017941 */ /* 0x000fea0003800000 */
.L_x_80:
[----:B------:R-:W-:Y:S01]  /*2e20*/  @!P3 IMAD R47, R47, R90, R15 ;  /* 0x0000005a2f2fb224 */ /* 0x000fe200078e020f */
[----:B------:R-:W-:Y:S04]  /*2e30*/  BSSY B1, `(.L_x_82) ;  /* 0x0000006000017945 */ /* 0x000fe80003800000 */
[----:B------:R0:W-:Y:S01]  /*2e40*/  @!P3 STG.E.U8 desc[UR38][R6.64+0x29], R47 ;  /* 0x0000292f0600b986 */ /* 0x0001e2000c101126 */
[----:B------:R-:W-:Y:S05]  /*2e50*/  @P5 BRA `(.L_x_83) ;  /* 0x00000000000c5947 */ /* 0x000fea0003800000 */
[----:B------:R-:W5:Y:S02]  /*2e60*/  LDG.E.U8 R98, desc[UR38][R8.64+0x30] ;  /* 0x0000302608627981 */ /* 0x000f64000c1e1100 */
[----:B-----5:R-:W-:-:S05]  /*2e70*/  PRMT R12, R98, 0x8880, RZ ;  /* 0x00008880620c7816 */ /* 0x020fca00000000ff */
[----:B------:R-:W-:-:S07]  /*2e80*/  IMAD R15, R12, R91, RZ ;  /* 0x0000005b0c0f7224 */ /* 0x000fce00078e02ff */
.L_x_83:
[----:B------:R-:W-:Y:S05]  /*2e90*/  BSYNC B1 ;  /* 0x0000000000017941 */ /* 0x000fea0003800000 */
.L_x_82:
[----:B---3--:R-:W-:Y:S01]  /*2ea0*/  @!P5 IMAD R13, R48, R90, R15 ;  /* 0x0000005a300dd224 */ /* 0x008fe200078e020f */
[----:B------:R-:W-:Y:S04]  /*2eb0*/  BSSY B1, `(.L_x_84) ;  /* 0x0000006000017945 */ /* 0x000fe80003800000 */
[----:B------:R3:W-:Y:S01]  /*2ec0*/  @!P5 STG.E.U8 desc[UR38][R4.64+0x30], R13 ;  /* 0x0000300d0400d986 */ /* 0x0007e2000c101126 */
[----:B------:R-:W-:Y:S05]  /*2ed0*/  @P2 BRA `(.L_x_85) ;  /* 0x00000000000c2947 */ /* 0x000fea0003800000 */
[----:B------:R-:W5:Y:S02]  /*2ee0*/  LDG.E.U8 R98, desc[UR38][R8.64+0x31] ;  /* 0x0000312608627981 */ /* 0x000f64000c1e1100 */
[----:B-----5:R-:W-:-:S05]  /*2ef0*/  PRMT R12, R98, 0x8880, RZ ;  /* 0x00008880620c7816 */ /* 0x020fca00000000ff */
[----:B------:R-:W-:-:S07]  /*2f00*/  IMAD R15, R12, R91, RZ ;  /* 0x0000005b0c0f7224 */ /* 0x000fce00078e02ff */
.L_x_85:
[----:B------:R-:W-:Y:S05]  /*2f10*/  BSYNC B1 ;  /* 0x0000000000017941 */ /* 0x000fea0003800000 */
.L_x_84:
        /* <DEDUP_REMOVED lines=11> */
.L_x_87:
[----:B------:R-:W-:Y:S05]  /*2fd0*/  BSYNC B1 ;  /* 0x0000000000017941 */ /* 0x000fea0003800000 */
.L_x_86:
[----:B---3--:R-:W-:Y:S01]  /*2fe0*/  @!P4 IMAD R13, R50, R90, R15 ;  /* 0x0000005a320dc224 */ /* 0x008fe200078e020f */
[----:B------:R-:W-:Y:S04]  /*2ff0*/  BSSY B1, `(.L_x_88) ;  /* 0x0000006000017945 */ /* 0x000fe80003800000 */
[----:B------:R3:W-:Y:S01]  /*3000*/  @!P4 STG.E.U8 desc[UR38][R6.64+0x30], R13 ;  /* 0x0000300d0600c986 */ /* 0x0007e2000c101126 */
[----:B------:R-:W-:Y:S05]  /*3010*/  @P3 BRA `(.L_x_89) ;  /* 0x00000000000c3947 */ /* 0x000fea0003800000 */
[----:B------:R-:W5:Y:S02]  /*3020*/  LDG.E.U8 R98, desc[UR38][R10.64+0x31] ;  /* 0x000031260a627981 */ /* 0x000f64000c1e1100 */
[----:B-----5:R-:W-:-:S05]  /*3030*/  PRMT R12, R98, 0x8880, RZ ;  /* 0x00008880620c7816 */ /* 0x020fca00000000ff */
[----:B------:R-:W-:-:S07]  /*3040*/  IMAD R15, R12, R91, RZ ;  /* 0x0000005b0c0f7224 */ /* 0x000fce00078e02ff */
.L_x_89:
[----:B------:R-:W-:Y:S05]  /*3050*/  BSYNC B1 ;  /* 0x0000000000017941 */ /* 0x000fea0003800000 */
.L_x_88:
[----:B------:R-:W-:Y:S01]  /*3060*/  @!P3 IMAD R51, R51, R90, R15 ;  /* 0x0000005a3333b224 */ /* 0x000fe200078e020f */
[----:B------:R-:W-:Y:S04]  /*3070*/  BSSY B1, `(.L_x_90) ;  /* 0x0000006000017945 */ /* 0x000fe80003800000 */
[----:B------:R0:W-:Y:S01]  /*3080*/  @!P3 STG.E.U8 desc[UR38][R6.64+0x31], R51 ;  /* 0x000031330600b986 */ /* 0x0001e2000c101126 */
[----:B------:R-:W-:Y:S05]  /*3090*/  @P5 BRA `(.L_x_91) ;  /* 0x00000000000c5947 */ /* 0x000fea0003800000 */
[----:B------:R-:W5:Y:S02]  /*30a0*/  LDG.E.U8 R98, desc[UR38][R8.64+0x38] ;  /* 0x0000382608627981 */ /* 0x000f64000c1e1100 */
[----:B-----5:R-:W-:-:S05]  /*30b0*/  PRMT R12, R98, 0x8880, RZ ;  /* 0x00008880620c7816 */ /* 0x020fca00000000ff */
[----:B------:R-:W-:-:S07]  /*30c0*/  IMAD R15, R12, R91, RZ ;  /* 0x0000005b0c0f7224 */ /* 0x000fce00078e02ff */
.L_x_91:
[----:B------:R-:W-:Y:S05]  /*30d0*/  BSYNC B1 ;  /* 0x0000000000017941 */ /* 0x000fea0003800000 */
.L_x_90:
[----:B---3--:R-:W-:Y:S01]  /*30e0*/  @!P5 IMAD R13, R52, R90, R15 ;  /* 0x0000005a340dd224 */ /* 0x008fe200078e020f */
[----:B------:R-:W-:Y:S04]  /*30f0*/  BSSY B1, `(.L_x_92) ;  /* 0x0000006000017945 */ /* 0x000fe80003800000 */
[----:B------:R3:W-:Y:S01]  /*3100*/  @!P5 STG.E.U8 desc[UR38][R4.64+0x38], R13 ;  /* 0x0000380d0400d986 */ /* 0x0007e2000c101126 */
[----:B------:R-:W-:Y:S05]  /*3110*/  @P2 BRA `(.L_x_93) ;  /* 0x00000000000c2947 */ /* 0x000fea0003800000 */
[----:B------:R-:W5:Y:S02]  /*3120*/  LDG.E.U8 R98, desc[UR38][R8.64+0x39] ;  /* 0x0000392608627981 */ /* 0x000f64000c1e1100 */
[----:B-----5:R-:W-:-:S05]  /*3130*/  PRMT R12, R98, 0x8880, RZ ;  /* 0x00008880620c7816 */ /* 0x020fca00000000ff */
[----:B------:R-:W-:-:S07]  /*3140*/  IMAD R15, R12, R91, RZ ;  /* 0x0000005b0c0f7224 */ /* 0x000fce00078e02ff */
.L_x_93:
[----:B------:R-:W-:Y:S05]  /*3150*/  BSYNC B1 ;  /* 0x0000000000017941 */ /* 0x000fea0003800000 */
.L_x_92:
        /* <DEDUP_REMOVED lines=11> */
.L_x_95:
[----:B------:R-:W-:Y:S05]  /*3210*/  BSYNC B1 ;  /* 0x0000000000017941 */ /* 0x000fea0003800000 */
.L_x_94:
[----:B---3--:R-:W-:Y:S01]  /*3220*/  @!P4 IMAD R13, R54, R90, R15 ;  /* 0x0000005a360dc224 */ /* 0x008fe200078e020f */
[----:B------:R-:W-:Y:S04]  /*3230*/  BSSY B1, `(.L_x_96) ;  /* 0x0000006000017945 */ /* 0x000fe80003800000 */
[----:B------:R3:W-:Y:S01]  /*3240*/  @!P4 STG.E.U8 desc[UR38][R6.64+0x38], R13 ;  /* 0x0000380d0600c986 */ /* 0x0007e2000c101126 */
[----:B------:R-:W-:Y:S05]  /*3250*/  @P3 BRA `(.L_x_97) ;  /* 0x00000000000c3947 */ /* 0x000fea0003800000 */
[----:B------:R-:W5:Y:S02]  /*3260*/  LDG.E.U8 R98, desc[UR38][R10.64+0x39] ;  /* 0x000039260a627981 */ /* 0x000f64000c1e1100 */
[----:B-----5:R-:W-:-:S05]  /*3270*/  PRMT R12, R98, 0x8880, RZ ;  /* 0x00008880620c7816 */ /* 0x020fca00000000ff */
[----:B------:R-:W-:-:S07]  /*3280*/  IMAD R15, R12, R91, RZ ;  /* 0x0000005b0c0f7224 */ /* 0x000fce00078e02ff */
.L_x_97:
[----:B------:R-:W-:Y:S05]  /*3290*/  BSYNC B1 ;  /* 0x0000000000017941 */ /* 0x000fea0003800000 */
.L_x_96:
[----:B------:R-:W-:Y:S01]  /*32a0*/  @!P3 IMAD R55, R55, R90, R15 ;  /* 0x0000005a3737b224 */ /* 0x000fe200078e020f */
[----:B------:R-:W-:Y:S04]  /*32b0*/  BSSY B1, `(.L_x_98) ;  /* 0x0000006000017945 */ /* 0x000fe80003800000 */
[----:B------:R0:W-:Y:S01]  /*32c0*/  @!P3 STG.E.U8 desc[UR38][R6.64+0x39], R55 ;  /* 0x000039370600b986 */ /* 0x0001e2000c101126 */
[----:B------:R-:W-:Y:S05]  /*32d0*/  @P5 BRA `(.L_x_99) ;  /* 0x00000000000c5947 */ /* 0x000fea0003800000 */
[----:B------:R-:W5:Y:S02]  /*32e0*/  LDG.E.U8 R98, desc[UR38][R8.64+0x40] ;  /* 0x0000402608627981 */ /* 0x000f64000c1e1100 */
[----:B-----5:R-:W-:-:S05]  /*32f0*/  PRMT R12, R98, 0x8880, RZ ;  /* 0x00008880620c7816 */ /* 0x020fca00000000ff */
[----:B------:R-:W-:-:S07]  /*3300*/  IMAD R15, R12, R91, RZ ;  /* 0x0000005b0c0f7224 */ /* 0x000fce00078e02ff */
.L_x_99:
[----:B------:R-:W-:Y:S05]  /*3310*/  BSYNC B1 ;  /* 0x0000000000017941 */ /* 0x000fea0003800000 */
.L_x_98:
[----:B---3--:R-:W-:Y:S01]  /*3320*/  @!P5 IMAD R13, R56, R90, R15 ;  /* 0x0000005a380dd224 */ /* 0x008fe200078e020f */
[----:B------:R-:W-:Y:S04]  /*3330*/  BSSY B1, `(.L_x_100) ;  /* 0x0000006000017945 */ /* 0x000fe80003800000 */
[----:B------:R3:W-:Y:S01]  /*3340*/  @!P5 STG.E.U8 desc[UR38][R4.64+0x40], R13 ;  /* 0x0000400d0400d986 */ /* 0x0007e2000c101126 */
[----:B------:R-:W-:Y:S05]  /*3350*/  @P2 BRA `(.L_x_101) ;  /* 0x00000000000c2947 */ /* 0x000fea0003800000 */
[----:B------:R-:W5:Y:S02]  /*3360*/  LDG.E.U8 R98, desc[UR38][R8.64+0x41] ;  /* 0x0000412608627981 */ /* 0x000f64000c1e1100 */
[----:B-----5:R-:W-:-:S05]  /*3370*/  PRMT R12, R98, 0x8880, RZ ;  /* 0x00008880620c7816 */ /* 0x020fca00000000ff */
[----:B------:R-:W-:-:S07]  /*3380*/  IMAD R15, R12, R91, RZ ;  /* 0x0000005b0c0f7224 */ /* 0x000fce00078e02ff */
.L_x_101:
[----:B------:R-:W-:Y:S05]  /*3390*/  BSYNC B1 ;  /* 0x0000000000017941 */ /* 0x000fea0003800000 */
.L_x_100:
        /* <DEDUP_REMOVED lines=11> */
.L_x_103:
[----:B------:R-:W-:Y:S05]  /*3450*/  BSYNC B1 ;  /* 0x0000000000017941 */ /* 0x000fea0003800000 */
.L_x_102:
[----:B---3--:R-:W-:Y:S01]  /*3460*/  @!P4 IMAD R13, R58, R90, R15 ;  /* 0x0000005a3a0dc224 */ /* 0x008fe200078e020f */
[----:B------:R-:W-:Y:S04]  /*3470*/  BSSY B1, `(.L_x_104) ;  /* 0x0000006000017945 */ /* 0x000fe80003800000 */
[----:B------:R3:W-:Y:S01]  /*3480*/  @!P4 STG.E.U8 desc[UR38][R6.64+0x40], R13 ;  /* 0x0000400d0600c986 */ /* 0x0007e2000c101126 */
[----:B------:R-:W-:Y:S05]  /*3490*/  @P3 BRA `(.L_x_105) ;  /* 0x00000000000c3947 */ /* 0x000fea0003800000 */
[----:B------:R-:W5:Y:S02]  /*34a0*/  LDG.E.U8 R98, desc[UR38][R10.64+0x41] ;  /* 0x000041260a627981 */ /* 0x000f64000c1e1100 */
[----:B-----5:R-:W-:-:S05]  /*34b0*/  PRMT R12, R98, 0x8880, RZ ;  /* 0x00008880620c7816 */ /* 0x020fca00000000ff */
[----:B------:R-:W-:-:S07]  /*34c0*/  IMAD R15, R12, R91, RZ ;  /* 0x0000005b0c0f7224 */ /* 0x000fce00078e02ff */
.L_x_105:
[----:B------:R-:W-:Y:S05]  /*34d0*/  BSYNC B1 ;  /* 0x0000000000017941 */ /* 0x000fea0003800000 */
.L_x_104:
[----:B------:R-:W-:Y:S01]  /*34e0*/  @!P3 IMAD R59, R59, R90, R15 ;  /* 0x0000005a3b3bb224 */ /* 0x000fe200078e020f */
[----:B------:R-:W-:Y:S04]  /*34f0*/  BSSY B1, `(.L_x_106) ;  /* 0x0000006000017945 */ /* 0x000fe80003800000 */
[----:B------:R0:W-:Y:S01]  /*3500*/  @!P3 STG.E.U8 desc[UR38][R6.64+0x41], R59 ;  /* 0x0000413b0600b986 */ /* 0x0001e2000c101126 */
[----:B------:R-:W-:Y:S05]  /*3510*/  @P5 BRA `(.L_x_107) ;  /* 0x00000000000c5947 */ /* 0x000fea0003800000 */
[----:B------:R-:W5:Y:S02]  /*3520*/  LDG.E.U8 R98, desc[UR38][R8.64+0x48] ;  /* 0x0000482608627981 */ /* 0x000f64000c1e1100 */
[----:B-----5:R-:W-:-:S05]  /*3530*/  PRMT R12, R98, 0x8880, RZ ;  /* 0x00008880620c7816 */ /* 0x020fca00000000ff */
[----:B------:R-:W-:-:S07]  /*3540*/  IMAD R15, R12, R91, RZ ;  /* 0x0000005b0c0f7224 */ /* 0x000fce00078e02ff */
.L_x_107:
[----:B------:R-:W-:Y:S05]  /*3550*/  BSYNC B1 ;  /* 0x0000000000017941 */ /* 0x000fea0003800000 */
.L_x_106:
[----:B---3--:R-:W-:Y:S01]  /*3560*/  @!P5 IMAD R13, R60, R90, R15 ;  /* 0x0000005a3c0dd224 */ /* 0x008fe200078e020f */
[----:B------:R-:W-:Y:S04]  /*3570*/  BSSY B1, `(.L_x_108) ;  /* 0x0000006000017945 */ /* 0x000fe80003800000 */
[----:B------:R3:W-:Y:S01]  /*3580*/  @!P5 STG.E.U8 desc[UR38][R4.64+0x48], R13 ;  /* 0x0000480d0400d986 */ /* 0x0007e2000c101126 */
[----:B------:R-:W-:Y:S05]  /*3590*/  @P2 BRA `(.L_x_109) ;  /* 0x00000000000c2947 */ /* 0x000fea0003800000 */
[----:B------:R-:W5:Y:S02]  /*35a0*/  LDG.E.U8 R98, desc[UR38][R8.64+0x49] ;  /* 0x0000492608627981 */ /* 0x000f64000c1e1100 */
[----:B-----5:R-:W-:-:S05]  /*35b0*/  PRMT R12, R98, 0x8880, RZ ;  /* 0x00008880620c7816 */ /* 0x020fca00000000ff */
[----:B------:R-:W-:-:S07]  /*35c0*/  IMAD R15, R12, R91, RZ ;  /* 0x0000005b0c0f7224 */ /* 0x000fce00078e02ff */
.L_x_109:
[----:B------:R-:W-:Y:S05]  /*35d0*/  BSYNC B1 ;  /* 0x0000000000017941 */ /* 0x000fea0003800000 */
.L_x_108:
        /* <DEDUP_REMOVED lines=11> */
.L_x_111:
[----:B------:R-:W-:Y:S05]  /*3690*/  BSYNC B1 ;  /* 0x0000000000017941 */ /* 0x000fea0003800000 */
.L_x_110:
[----:B---3--:R-:W-:Y:S01]  /*36a0*/  @!P4 IMAD R13, R62, R90, R15 ;  /* 0x0000005a3e0dc224 */ /* 0x008fe200078e020f */
[----:B------:R-:W-:Y:S04]  /*36b0*/  BSSY B1, `(.L_x_112) ;  /* 0x0000006000017945 */ /* 0x000fe80003800000 */
[----:B------:R3:W-:Y:S01]  /*36c0*/  @!P4 STG.E.U8 desc[UR38][R6.64+0x48], R13 ;  /* 0x0000480d0600c986 */ /* 0x0007e2000c101126 */
[----:B------:R-:W-:Y:S05]  /*36d0*/  @P3 BRA `(.L_x_113) ;  /* 0x00000000000c3947 */ /* 0x000fea0003800000 */
[----:B------:R-:W5:Y:S02]  /*36e0*/  LDG.E.U8 R98, desc[UR38][R10.64+0x49] ;  /* 0x000049260a627981 */ /* 0x000f64000c1e1100 */
[----:B-----5:R-:W-:-:S05]  /*36f0*/  PRMT R12, R98, 0x8880, RZ ;  /* 0x00008880620c7816 */ /* 0x020fca00000000ff */
[----:B------:R-:W-:-:S07]  /*3700*/  IMAD R15, R12, R91, RZ ;  /* 0x0000005b0c0f7224 */ /* 0x000fce00078e02ff */
.L_x_113:
[----:B------:R-:W-:Y:S05]  /*3710*/  BSYNC B1 ;  /* 0x0000000000017941 */ /* 0x000fea0003800000 */
.L_x_112:
[----:B------:R-:W-:Y:S01]  /*3720*/  @!P3 IMAD R63, R63, R90, R15 ;  /* 0x0000005a3f3fb224 */ /* 0x000fe200078e020f */
[----:B------:R-:W-:Y:S04]  /*3730*/  BSSY B1, `(.L_x_114) ;  /* 0x0000006000017945 */ /* 0x000fe80003800000 */
[----:B------:R0:W-:Y:S01]  /*3740*/  @!P3 STG.E.U8 desc[UR38][R6.64+0x49], R63 ;  /* 0x0000493f0600b986 */ /* 0x0001e2000c101126 */
[----:B------:R-:W-:Y:S05]  /*3750*/  @P5 BRA `(.L_x_115) ;  /* 0x00000000000c5947 */ /* 0x000fea0003800000 */
[----:B------:R-:W5:Y:S02]  /*3760*/  LDG.E.U8 R98, desc[UR38][R8.64+0x50] ;  /* 0x0000502608627981 */ /* 0x000f64000c1e1100 */
[----:B-----5:R-:W-:-:S05]  /*3770*/  PRMT R12, R98, 0x8880, RZ ;  /* 0x00008880620c7816 */ /* 0x020fca00000000ff */
[----:B------:R-:W-:-:S07]  /*3780*/  IMAD R15, R12, R91, RZ ;  /* 0x0000005b0c0f7224 */ /* 0x000fce00078e02ff */
.L_x_115:
[----:B------:R-:W-:Y:S05]  /*3790*/  BSYNC B1 ;  /* 0x0000000000017941 */ /* 0x000fea0003800000 */
.L_x_114:
[----:B---3--:R-:W-:Y:S01]  /*37a0*/  @!P5 IMAD R13, R64, R90, R15 ;  /* 0x0000005a400dd224 */ /* 0x008fe200078e020f */
[----:B------:R-:W-:Y:S04]  /*37b0*/  BSSY B1, `(.L_x_116) ;  /* 0x0000006000017945 */ /* 0x000fe80003800000 */
[----:B------:R3:W-:Y:S01]  /*37c0*/  @!P5 STG.E.U8 desc[UR38][R4.64+0x50], R13 ;  /* 0x0000500d0400d986 */ /* 0x0007e2000c101126 */
[----:B------:R-:W-:Y:S05]  /*37d0*/  @P2 BRA `(.L_x_117) ;  /* 0x00000000000c2947 */ /* 0x000fea0003800000 */
[----:B------:R-:W5:Y:S02]  /*37e0*/  LDG.E.U8 R98, desc[UR38][R8.64+0x51] ;  /* 0x0000512608627981 */ /* 0x000f64000c1e1100 */
[----:B-----5:R-:W-:-:S05]  /*37f0*/  PRMT R12, R98, 0x8880, RZ ;  /* 0x00008880620c7816 */ /* 0x020fca00000000ff */
[----:B------:R-:W-:-:S07]  /*3800*/  IMAD R15, R12, R91, RZ ;  /* 0x0000005b0c0f7224 */ /* 0x000fce00078e02ff */
.L_x_117:
[----:B------:R-:W-:Y:S05]  /*3810*/  BSYNC B1 ;  /* 0x0000000000017941 */ /* 0x000fea0003800000 */
.L_x_116:
        /* <DEDUP_REMOVED lines=11> */
.L_x_119:
[----:B------:R-:W-:Y:S05]  /*38d0*/  BSYNC B1 ;  /* 0x0000000000017941 */ /* 0x000fea0003800000 */
.L_x_118:
[----:B---3--:R-:W-:Y:S01]  /*38e0*/  @!P4 IMAD R13, R66, R90, R15 ;  /* 0x0000005a420dc224 */ /* 0x008fe200078e020f */
[----:B------:R-:W-:Y:S04]  /*38f0*/  BSSY B1, `(.L_x_120) ;  /* 0x0000006000017945 */ /* 0x000fe80003800000 */
[----:B------:R3:W-:Y:S01]  /*3900*/  @!P4 STG.E.U8 desc[UR38][R6.64+0x50], R13 ;  /* 0x0000500d0600c986 */ /* 0x0007e2000c101126 */
[----:B------:R-:W-:Y:S05]  /*3910*/  @P3 BRA `(.L_x_121) ;  /* 0x00000000000c3947 */ /* 0x000fea0003800000 */
[----:B------:R-:W5:Y:S02]  /*3920*/  LDG.E.U8 R98, desc[UR38][R10.64+0x51] ;  /* 0x000051260a627981 */ /* 0x000f64000c1e1100 */
[----:B-----5:R-:W-:-:S05]  /*3930*/  PRMT R12, R98, 0x8880, RZ ;  /* 0x00008880620c7816 */ /* 0x020fca00000000ff */
[----:B------:R-:W-:-:S07]  /*3940*/  IMAD R15, R12, R91, RZ ;  /* 0x0000005b0c0f7224 */ /* 0x000fce00078e02ff */
.L_x_121:
[----:B------:R-:W-:Y:S05]  /*3950*/  BSYNC B1 ;  /* 0x0000000000017941 */ /* 0x000fea0003800000 */
.L_x_120:
[----:B------:R-:W-:Y:S01]  /*3960*/  @!P3 IMAD R67, R67, R90, R15 ;  /* 0x0000005a4343b224 */ /* 0x000fe200078e020f */
[----:B------:R-:W-:Y:S04]  /*3970*/  BSSY B1, `(.L_x_122) ;  /* 0x0000006000017945 */ /* 0x000fe80003800000 */
[----:B------:R0:W-:Y:S01]  /*3980*/  @!P3 STG.E.U8 desc[UR38][R6.64+0x51], R67 ;  /* 0x000051430600b986 */ /* 0x0001e2000c101126 */
[----:B------:R-:W-:Y:S05]  /*3990*/  @P5 BRA `(.L_x_123) ;  /* 0x00000000000c5947 */ /* 0x000fea0003800000 */
[----:B------:R-:W5:Y:S02]  /*39a0*/  LDG.E.U8 R98, desc[UR38][R8.64+0x58] ;  /* 0x0000582608627981 */ /* 0x000f64000c1e1100 */
[----:B-----5:R-:W-:-:S05]  /*39b0*/  PRMT R12, R98, 0x8880, RZ ;  /* 0x00008880620c7816 */ /* 0x020fca00000000ff */
[----:B------:R-:W-:-:S07]  /*39c0*/  IMAD R15, R12, R91, RZ ;  /* 0x0000005b0c0f7224 */ /* 0x000fce00078e02ff */
.L_x_123:
[----:B------:R-:W-:Y:S05]  /*39d0*/  BSYNC B1 ;  /* 0x0000000000017941 */ /* 0x000fea0003800000 */
.L_x_122:
[----:B---3--:R-:W-:Y:S01]  /*39e0*/  @!P5 IMAD R13, R68, R90, R15 ;  /* 0x0000005a440dd224 */ /* 0x008fe200078e020f */
[----:B------:R-:W-:Y:S04]  /*39f0*/  BSSY B1, `(.L_x_124) ;  /* 0x0000006000017945 */ /* 0x000fe80003800000 */
[----:B------:R3:W-:Y:S01]  /*3a00*/  @!P5 STG.E.U8 desc[UR38][R4.64+0x58], R13 ;  /* 0x0000580d0400d986 */ /* 0x0007e2000c101126 */
[----:B------:R-:W-:Y:S05]  /*3a10*/  @P2 BRA `(.L_x_125) ;  /* 0x00000000000c2947 */ /* 0x000fea0003800000 */
[----:B------:R-:W5:Y:S02]  /*3a20*/  LDG.E.U8 R98, desc[UR38][R8.64+0x59] ;  /* 0x0000592608627981 */ /* 0x000f64000c1e1100 */
[----:B-----5:R-:W-:-:S05]  /*3a30*/  PRMT R12, R98, 0x8880, RZ ;  /* 0x00008880620c7816 */ /* 0x020fca00000000ff */
[----:B------:R-:W-:-:S07]  /*3a40*/  IMAD R15, R12, R91, RZ ;  /* 0x0000005b0c0f7224 */ /* 0x000fce00078e02ff */
.L_x_125:
[----:B------:R-:W-:Y:S05]  /*3a50*/  BSYNC B1 ;  /* 0x0000000000017941 */ /* 0x000fea0003800000 */
.L_x_124:
        /* <DEDUP_REMOVED lines=11> */
.L_x_127:
[----:B------:R-:W-:Y:S05]  /*3b10*/  BSYNC B1 ;  /* 0x0000000000017941 */ /* 0x000fea0003800000 */
.L_x_126:
[----:B---3--:R-:W-:Y:S01]  /*3b20*/  @!P4 IMAD R13, R70, R90, R15 ;  /* 0x0000005a460dc224 */ /* 0x008fe200078e020f */
[----:B------:R-:W-:Y:S04]  /*3b30*/  BSSY B1, `(.L_x_128) ;  /* 0x0000006000017945 */ /* 0x000fe80003800000 */
[----:B------:R3:W-:Y:S01]  /*3b40*/  @!P4 STG.E.U8 desc[UR38][R6.64+0x58], R13 ;  /* 0x0000580d0600c986 */ /* 0x0007e2000c101126 */
[----:B------:R-:W-:Y:S05]  /*3b50*/  @P3 BRA `(.L_x_129) ;  /* 0x00000000000c3947 */ /* 0x000fea0003800000 */
[----:B------:R-:W5:Y:S02]  /*3b60*/  LDG.E.U8 R98, desc[UR38][R10.64+0x59] ;  /* 0x000059260a627981 */ /* 0x000f64000c1e1100 */
[----:B-----5:R-:W-:-:S05]  /*3b70*/  PRMT R12, R98, 0x8880, RZ ;  /* 0x00008880620c7816 */ /* 0x020fca00000000ff */
[----:B------:R-:W-:-:S07]  /*3b80*/  IMAD R15, R12, R91, RZ ;  /* 0x0000005b0c0f7224 */ /* 0x000fce00078e02ff */
.L_x_129:
[----:B------:R-:W-:Y:S05]  /*3b90*/  BSYNC B1 ;  /* 0x0000000000017941 */ /* 0x000fea0003800000 */
.L_x_128:
[----:B------:R-:W-:Y:S01]  /*3ba0*/  @!P3 IMAD R71, R71, R90, R15 ;  /* 0x0000005a4747b224 */ /* 0x000fe200078e020f */
[----:B------:R-:W-:Y:S04]  /*3bb0*/  BSSY B1, `(.L_x_130) ;  /* 0x0000006000017945 */ /* 0x000fe80003800000 */
[----:B------:R0:W-:Y:S01]  /*3bc0*/  @!P3 STG.E.U8 desc[UR38][R6.64+0x59], R71 ;  /* 0x000059470600b986 */ /* 0x0001e2000c101126 */
[----:B------:R-:W-:Y:S05]  /*3bd0*/  @P5 BRA `(.L_x_131) ;  /* 0x00000000000c5947 */ /* 0x000fea0003800000 */
[----:B------:R-:W5:Y:S02]  /*3be0*/  LDG.E.U8 R98, desc[UR38][R8.64+0x60] ;  /* 0x0000602608627981 */ /* 0x000f64000c1e1100 */
[----:B-----5:R-:W-:-:S05]  /*3bf0*/  PRMT R12, R98, 0x8880, RZ ;  /* 0x00008880620c7816 */ /* 0x020fca00000000ff */
[----:B------:R-:W-:-:S07]  /*3c00*/  IMAD R15, R12, R91, RZ ;  /* 0x0000005b0c0f7224 */ /* 0x000fce00078e02ff */
.L_x_131:
[----:B------:R-:W-:Y:S05]  /*3c10*/  BSYNC B1 ;  /* 0x0000000000017941 */ /* 0x000fea0003800000 */
.L_x_130:
[----:B---3--:R-:W-:Y:S01]  /*3c20*/  @!P5 IMAD R13, R72, R90, R15 ;  /* 0x0000005a480dd224 */ /* 0x008fe200078e020f */
[----:B------:R-:W-:Y:S04]  /*3c30*/  BSSY B1, `(.L_x_132) ;  /* 0x0000006000017945 */ /* 0x000fe80003800000 */
[----:B------:R3:W-:Y:S01]  /*3c40*/  @!P5 STG.E.U8 desc[UR38][R4.64+0x60], R13 ;  /* 0x0000600d0400d986 */ /* 0x0007e2000c101126 */
[----:B------:R-:W-:Y:S05]  /*3c50*/  @P2 BRA `(.L_x_133) ;  /* 0x00000000000c2947 */ /* 0x000fea0003800000 */
[----:B------:R-:W5:Y:S02]  /*3c60*/  LDG.E.U8 R98, desc[UR38][R8.64+0x61] ;  /* 0x0000612608627981 */ /* 0x000f64000c1e1100 */
[----:B-----5:R-:W-:-:S05]  /*3c70*/  PRMT R12, R98, 0x8880, RZ ;  /* 0x00008880620c7816 */ /* 0x020fca00000000ff */
[----:B------:R-:W-:-:S07]  /*3c80*/  IMAD R15, R12, R91, RZ ;  /* 0x0000005b0c0f7224 */ /* 0x000fce00078e02ff */
.L_x_133:
[----:B------:R-:W-:Y:S05]  /*3c90*/  BSYNC B1 ;  /* 0x0000000000017941 */ /* 0x000fea0003800000 */
.L_x_132:
        /* <DEDUP_REMOVED lines=11> */
.L_x_135:
[----:B------:R-:W-:Y:S05]  /*3d50*/  BSYNC B1 ;  /* 0x0000000000017941 */ /* 0x000fea0003800000 */
.L_x_134:
[----:B---3--:R-:W-:Y:S01]  /*3d60*/  @!P4 IMAD R13, R74, R90, R15 ;  /* 0x0000005a4a0dc224 */ /* 0x008fe200078e020f */
[----:B------:R-:W-:Y:S04]  /*3d70*/  BSSY B1, `(.L_x_136) ;  /* 0x0000006000017945 */ /* 0x000fe80003800000 */
[----:B------:R3:W-:Y:S01]  /*3d80*/  @!P4 STG.E.U8 desc[UR38][R6.64+0x60], R13 ;  /* 0x0000600d0600c986 */ /* 0x0007e2000c101126 */
[----:B------:R-:W-:Y:S05]  /*3d90*/  @P3 BRA `(.L_x_137) ;  /* 0x00000000000c3947 */ /* 0x000fea0003800000 */
[----:B------:R-:W5:Y:S02]  /*3da0*/  LDG.E.U8 R98, desc[UR38][R10.64+0x61] ;  /* 0x000061260a627981 */ /* 0x000f64000c1e1100 */
[----:B-----5:R-:W-:-:S05]  /*3db0*/  PRMT R12, R98, 0x8880, RZ ;  /* 0x00008880620c7816 */ /* 0x020fca00000000ff */
[----:B------:R-:W-:-:S07]  /*3dc0*/  IMAD R15, R12, R91, RZ ;  /* 0x0000005b0c0f7224 */ /* 0x000fce00078e02ff */
.L_x_137:
[----:B------:R-:W-:Y:S05]  /*3dd0*/  BSYNC B1 ;  /* 0x0000000000017941 */ /* 0x000fea0003800000 */
.L_x_136:
[----:B------:R-:W-:Y:S01]  /*3de0*/  @!P3 IMAD R75, R75, R90, R15 ;  /* 0x0000005a4b4bb224 */ /* 0x000fe200078e020f */
[----:B------:R-:W-:Y:S04]  /*3df0*/  BSSY B1, `(.L_x_138) ;  /* 0x0000006000017945 */ /* 0x000fe80003800000 */
[----:B------:R0:W-:Y:S01]  /*3e00*/  @!P3 STG.E.U8 desc[UR38][R6.64+0x61], R75 ;  /* 0x0000614b0600b986 */ /* 0x0001e2000c101126 */
[----:B------:R-:W-:Y:S05]  /*3e10*/  @P5 BRA `(.L_x_139) ;  /* 0x00000000000c5947 */ /* 0x000fea0003800000 */
[----:B------:R-:W5:Y:S02]  /*3e20*/  LDG.E.U8 R98, desc[UR38][R8.64+0x68] ;  /* 0x0000682608627981 */ /* 0x000f64000c1e1100 */
[----:B-----5:R-:W-:-:S05]  /*3e30*/  PRMT R12, R98, 0x8880, RZ ;  /* 0x00008880620c7816 */ /* 0x020fca00000000ff */
[----:B------:R-:W-:-:S07]  /*3e40*/  IMAD R15, R12, R91, RZ ;  /* 0x0000005b0c0f7224 */ /* 0x000fce00078e02ff */
.L_x_139:
[----:B------:R-:W-:Y:S05]  /*3e50*/  BSYNC B1 ;  /* 0x0000000000017941 */ /* 0x000fea0003800000 */
.L_x_138:
[----:B---3--:R-:W-:Y:S01]  /*3e60*/  @!P5 IMAD R13, R76, R90, R15 ;  /* 0x0000005a4c0dd224 */ /* 0x008fe200078e020f */
[----:B------:R-:W-:Y:S04]  /*3e70*/  BSSY B1, `(.L_x_140) ;  /* 0x0000006000017945 */ /* 0x000fe80003800000 */
[----:B------:R3:W-:Y:S01]  /*3e80*/  @!P5 STG.E.U8 desc[UR38][R4.64+0x68], R13 ;  /* 0x0000680d0400d986 */ /* 0x0007e2000c101126 */
[----:B------:R-:W-:Y:S05]  /*3e90*/  @P2 BRA `(.L_x_141) ;  /* 0x00000000000c2947 */ /* 0x000fea0003800000 */
[----:B------:R-:W5:Y:S02]  /*3ea0*/  LDG.E.U8 R98, desc[UR38][R8.64+0x69] ;  /* 0x0000692608627981 */ /* 0x000f64000c1e1100 */
[----:B-----5:R-:W-:-:S05]  /*3eb0*/  PRMT R12, R98, 0x8880, RZ ;  /* 0x00008880620c7816 */ /* 0x020fca00000000ff */
[----:B------:R-:W-:-:S07]  /*3ec0*/  IMAD R15, R12, R91, RZ ;  /* 0x0000005b0c0f7224 */ /* 0x000fce00078e02ff */
.L_x_141:
[----:B------:R-:W-:Y:S05]  /*3ed0*/  BSYNC B1 ;  /* 0x0000000000017941 */ /* 0x000fea0003800000 */
.L_x_140:
        /* <DEDUP_REMOVED lines=11> */
.L_x_143:
[----:B------:R-:W-:Y:S05]  /*3f90*/  BSYNC B1 ;  /* 0x0000000000017941 */ /* 0x000fea0003800000 */
.L_x_142:
[----:B---3--:R-:W-:Y:S01]  /*3fa0*/  @!P4 IMAD R13, R78, R90, R15 ;  /* 0x0000005a4e0dc224 */ /* 0x008fe200078e020f */
[----:B------:R-:W-:Y:S04]  /*3fb0*/  BSSY B1, `(.L_x_144) ;  /* 0x0000006000017945 */ /* 0x000fe80003800000 */
[----:B------:R3:W-:Y:S01]  /*3fc0*/  @!P4 STG.E.U8 desc[UR38][R6.64+0x68], R13 ;  /* 0x0000680d0600c986 */ /* 0x0007e2000c101126 */
[----:B------:R-:W-:Y:S05]  /*3fd0*/  @P3 BRA `(.L_x_145) ;  /* 0x00000000000c3947 */ /* 0x000fea0003800000 */
[----:B------:R-:W5:Y:S02]  /*3fe0*/  LDG.E.U8 R98, desc[UR38][R10.64+0x69] ;  /* 0x000069260a627981 */ /* 0x000f64000c1e1100 */
[----:B-----5:R-:W-:-:S05]  /*3ff0*/  PRMT R12, R98, 0x8880, RZ ;  /* 0x00008880620c7816 */ /* 0x020fca00000000ff */
[----:B------:R-:W-:-:S07]  /*4000*/  IMAD R15, R12, R91, RZ ;  /* 0x0000005b0c0f7224 */ /* 0x000fce00078e02ff */
.L_x_145:
[----:B------:R-:W-:Y:S05]  /*4010*/  BSYNC B1 ;  /* 0x0000000000017941 */ /* 0x000fea0003800000 */
.L_x_144:
[----:B------:R-:W-:Y:S01]  /*4020*/  @!P3 IMAD R79, R79, R90, R15 ;  /* 0x0000005a4f4fb224 */ /* 0x000fe200078e020f */
[----:B------:R-:W-:Y:S04]  /*4030*/  BSSY B1, `(.L_x_146) ;  /* 0x0000006000017945 */ /* 0x000fe80003800000 */
[----:B------:R0:W-:Y:S01]  /*4040*/  @!P3 STG.E.U8 desc[UR38][R6.64+0x69], R79 ;  /* 0x0000694f0600b986 */ /* 0x0001e2000c101126 */
[----:B------:R-:W-:Y:S05]  /*4050*/  @P5 BRA `(.L_x_147) ;  /* 0x00000000000c5947 */ /* 0x000fea0003800000 */
[----:B------:R-:W5:Y:S02]  /*4060*/  LDG.E.U8 R98, desc[UR38][R8.64+0x70] ;  /* 0x0000702608627981 */ /* 0x000f64000c1e1100 */
[----:B-----5:R-:W-:-:S05]  /*4070*/  PRMT R12, R98, 0x8880, RZ ;  /* 0x00008880620c7816 */ /* 0x020fca00000000ff */
[----:B------:R-:W-:-:S07]  /*4080*/  IMAD R15, R12, R91, RZ ;  /* 0x0000005b0c0f7224 */ /* 0x000fce00078e02ff */
.L_x_147:
[----:B------:R-:W-:Y:S05]  /*4090*/  BSYNC B1 ;  /* 0x0000000000017941 */ /* 0x000fea0003800000 */
.L_x_146:
[----:B---3--:R-:W-:Y:S01]  /*40a0*/  @!P5 IMAD R13, R80, R90, R15 ;  /* 0x0000005a500dd224 */ /* 0x008fe200078e020f */
[----:B------:R-:W-:Y:S04]  /*40b0*/  BSSY B1, `(.L_x_148) ;  /* 0x0000006000017945 */ /* 0x000fe80003800000 */
[----:B------:R3:W-:Y:S01]  /*40c0*/  @!P5 STG.E.U8 desc[UR38][R4.64+0x70], R13 ;  /* 0x0000700d0400d986 */ /* 0x0007e2000c101126 */
[----:B------:R-:W-:Y:S05]  /*40d0*/  @P2 BRA `(.L_x_149) ;  /* 0x00000000000c2947 */ /* 0x000fea0003800000 */
[----:B------:R-:W5:Y:S02]  /*40e0*/  LDG.E.U8 R98, desc[UR38][R8.64+0x71] ;  /* 0x0000712608627981 */ /* 0x000f64000c1e1100 */
[----:B-----5:R-:W-:-:S05]  /*40f0*/  PRMT R12, R98, 0x8880, RZ ;  /* 0x00008880620c7816 */ /* 0x020fca00000000ff */
[----:B------:R-:W-:-:S07]  /*4100*/  IMAD R15, R12, R91, RZ ;  /* 0x0000005b0c0f7224 */ /* 0x000fce00078e02ff */
.L_x_149:
[----:B------:R-:W-:Y:S05]  /*4110*/  BSYNC B1 ;  /* 0x0000000000017941 */ /* 0x000fea0003800000 */
.L_x_148:
[----:B------:R-:W-:Y:S01]  /*4120*/  ISETP.LT.OR P4, PT, R3, 0x71, !P0 ;  /* 0x000000710300780c */ /* 0x000fe20004781670 */
[----:B------:R-:W-:Y:S01]  /*4130*/  @!P2 IMAD R81, R81, R90, R15 ;  /* 0x0000005a5151a224 */ /* 0x000fe200078e020f */
[----:B------:R-:W-:Y:S01]  /*4140*/  BSSY B1, `(.L_x_150) ;  /* 0x000000a000017945 */ /* 0x000fe20003800000 */
[C---:B------:R-:W-:Y:S02]  /*4150*/  ISETP.LT.OR P3, PT, R3.reuse, 0x72, !P0 ;  /* 0x000000720300780c */ /* 0x040fe40004761670 */
[C---:B------:R-:W-:Y:S01]  /*4160*/  ISETP.LT.OR P5, PT, R3.reuse, 0x79, !P0 ;  /* 0x000000790300780c */ /* 0x040fe200047a1670 */
[----:B------:R0:W-:Y:S01]  /*4170*/  @!P2 STG.E.U8 desc[UR38][R4.64+0x71], R81 ;  /* 0x000071510400a986 */ /* 0x0001e2000c101126 */
[C---:B------:R-:W-:Y:S02]  /*4180*/  ISETP.LT.OR P2, PT, R3.reuse, 0x79, !P1 ;  /* 0x000000790300780c */ /* 0x040fe40004f41670 */
[----:B------:R-:W-:-:S04]  /*4190*/  ISETP.LT.OR P1, PT, R3, 0x7a, !P1 ;  /* 0x0000007a0300780c */ /* 0x000fc80004f21670 */
[----:B------:R-:W-:Y:S09]  /*41a0*/  @P4 BRA `(.L_x_151) ;  /* 0x00000000000c4947 */ /* 0x000ff20003800000 */
[----:B------:R-:W5:Y:S02]  /*41b0*/  LDG.E.U8 R98, desc[UR38][R10.64+0x70] ;  /* 0x000070260a627981 */ /* 0x000f64000c1e1100 */
[----:B-----5:R-:W-:-:S05]  /*41c0*/  PRMT R12, R98, 0x8880, RZ ;  /* 0x00008880620c7816 */ /* 0x020fca00000000ff */
[----:B------:R-:W-:-:S07]  /*41d0*/  IMAD R15, R12, R91, RZ ;  /* 0x0000005b0c0f7224 */ /* 0x000fce00078e02ff */
.L_x_151:
[----:B------:R-:W-:Y:S05]  /*41e0*/  BSYNC B1 ;  /* 0x0000000000017941 */ /* 0x000fea0003800000 */
.L_x_150:
[----:B---3--:R-:W-:Y:S01]  /*41f0*/  @!P4 IMAD R13, R82, R90, R15 ;  /* 0x0000005a520dc224 */ /* 0x008fe200078e020f */
[----:B------:R-:W-:Y:S04]  /*4200*/  BSSY B1, `(.L_x_152) ;  /* 0x0000006000017945 */ /* 0x000fe80003800000 */
[----:B------:R3:W-:Y:S01]  /*4210*/  @!P4 STG.E.U8 desc[UR38][R6.64+0x70], R13 ;  /* 0x0000700d0600c986 */ /* 0x0007e2000c101126 */
[----:B------:R-:W-:Y:S05]  /*4220*/  @P3 BRA `(.L_x_153) ;  /* 0x00000000000c3947 */ /* 0x000fea0003800000 */
[----:B------:R-:W5:Y:S02]  /*4230*/  LDG.E.U8 R98, desc[UR38][R10.64+0x71] ;  /* 0x000071260a627981 */ /* 0x000f64000c1e1100 */
[----:B-----5:R-:W-:-:S05]  /*4240*/  PRMT R12, R98, 0x8880, RZ ;  /* 0x00008880620c7816 */ /* 0x020fca00000000ff */
[----:B------:R-:W-:-:S07]  /*4250*/  IMAD R15, R12, R91, RZ ;  /* 0x0000005b0c0f7224 */ /* 0x000fce00078e02ff */
.L_x_153:
[----:B------:R-:W-:Y:S05]  /*4260*/  BSYNC B1 ;  /* 0x0000000000017941 */ /* 0x000fea0003800000 */
.L_x_152:
[----:B------:R-:W-:Y:S01]  /*4270*/  @!P3 IMAD R83, R83, R90, R15 ;  /* 0x0000005a5353b224 */ /* 0x000fe200078e020f */
[----:B------:R-:W-:Y:S04]  /*4280*/  BSSY B1, `(.L_x_154) ;  /* 0x0000006000017945 */ /* 0x000fe80003800000 */
[----:B------:R0:W-:Y:S01]  /*4290*/  @!P3 STG.E.U8 desc[UR38][R6.64+0x71], R83 ;  /* 0x000071530600b986 */ /* 0x0001e2000c101126 */
[----:B------:R-:W-:Y:S05]  /*42a0*/  @P2 BRA `(.L_x_155) ;  /* 0x00000000000c2947 */ /* 0x000fea0003800000 */
[----:B------:R-:W5:Y:S02]  /*42b0*/  LDG.E.U8 R98, desc[UR38][R8.64+0x78] ;  /* 0x0000782608627981 */ /* 0x000f64000c1e1100 */
[----:B-----5:R-:W-:-:S05]  /*42c0*/  PRMT R12, R98, 0x8880, RZ ;  /* 0x00008880620c7816 */ /* 0x020fca00000000ff */
[----:B------:R-:W-:-:S07]  /*42d0*/  IMAD R15, R12, R91, RZ ;  /* 0x0000005b0c0f7224 */ /* 0x000fce00078e02ff */
.L_x_155:
[----:B------:R-:W-:Y:S05]  /*42e0*/  BSYNC B1 ;  /* 0x0000000000017941 */ /* 0x000fea0003800000 */
.L_x_154:
[----:B---3--:R-:W-:Y:S01]  /*42f0*/  @!P2 IMAD R13, R84, R90, R15 ;  /* 0x0000005a540da224 */ /* 0x008fe200078e020f */
[----:B------:R-:W-:Y:S04]  /*4300*/  BSSY B1, `(.L_x_156) ;  /* 0x0000006000017945 */ /* 0x000fe80003800000 */
[----:B------:R3:W-:Y:S01]  /*4310*/  @!P2 STG.E.U8 desc[UR38][R4.64+0x78], R13 ;  /* 0x0000780d0400a986 */ /* 0x0007e2000c101126 */
[----:B------:R-:W-:Y:S05]  /*4320*/  @P1 BRA `(.L_x_157) ;  /* 0x00000000000c1947 */ /* 0x000fea0003800000 */
[----:B------:R-:W5:Y:S02]  /*4330*/  LDG.E.U8 R98, desc[UR38][R8.64+0x79] ;  /* 0x0000792608627981 */ /* 0x000f64000c1e1100 */
[----:B-----5:R-:W-:-:S05]  /*4340*/  PRMT R12, R98, 0x8880, RZ ;  /* 0x00008880620c7816 */ /* 0x020fca00000000ff */
[----:B------:R-:W-:-:S07]  /*4350*/  IMAD R15, R12, R91, RZ ;  /* 0x0000005b0c0f7224 */ /* 0x000fce00078e02ff */
.L_x_157:
[----:B------:R-:W-:Y:S05]  /*4360*/  BSYNC B1 ;  /* 0x0000000000017941 */ /* 0x000fea0003800000 */
.L_x_156:
[----:B------:R-:W-:Y:S01]  /*4370*/  @!P1 IMAD R85, R85, R90, R15 ;  /* 0x0000005a55559224 */ /* 0x000fe200078e020f */
[----:B------:R-:W-:Y:S04]  /*4380*/  BSSY B1, `(.L_x_158) ;  /* 0x0000006000017945 */ /* 0x000fe80003800000 */
[----:B------:R0:W-:Y:S01]  /*4390*/  @!P1 STG.E.U8 desc[UR38][R4.64+0x79], R85 ;  /* 0x0000795504009986 */ /* 0x0001e2000c101126 */
[----:B------:R-:W-:Y:S05]  /*43a0*/  @P5 BRA `(.L_x_159) ;  /* 0x00000000000c5947 */ /* 0x000fea0003800000 */
[----:B------:R-:W0:Y:S02]  /*43b0*/  LDG.E.U8 R98, desc[UR38][R10.64+0x78] ;  /* 0x000078260a627981 */ /* 0x000e24000c1e1100 */
[----:B0123--:R-:W-:-:S05]  /*43c0*/  PRMT R4, R98, 0x8880, RZ ;  /* 0x0000888062047816 */ /* 0x00ffca00000000ff */
[----:B------:R-:W-:-:S07]  /*43d0*/  IMAD R15, R4, R91, RZ ;  /* 0x0000005b040f7224 */ /* 0x000fce00078e02ff */
.L_x_159:
[----:B------:R-:W-:Y:S05]  /*43e0*/  BSYNC B1 ;  /* 0x0000000000017941 */ /* 0x000fea0003800000 */
.L_x_158:
[----:B0123--:R-:W-:Y:S01]  /*43f0*/  @!P5 IMAD R5, R86, R90, R15 ;  /* 0x0000005a5605d224 */ /* 0x00ffe200078e020f */
[----:B------:R-:W-:Y:S01]  /*4400*/  ISETP.LT.OR P0, PT, R3, 0x7a, !P0 ;  /* 0x0000007a0300780c */ /* 0x000fe20004701670 */
[----:B------:R-:W-:Y:S03]  /*4410*/  BSSY B1, `(.L_x_160) ;  /* 0x0000006000017945 */ /* 0x000fe60003800000 */
[----:B------:R0:W-:Y:S09]  /*4420*/  @!P5 STG.E.U8 desc[UR38][R6.64+0x78], R5 ;  /* 0x000078050600d986 */ /* 0x0001f2000c101126 */
[----:B------:R-:W-:Y:S05]  /*4430*/  @P0 BRA `(.L_x_161) ;  /* 0x00000000000c0947 */ /* 0x000fea0003800000 */
[----:B------:R-:W2:Y:S02]  /*4440*/  LDG.E.U8 R98, desc[UR38][R10.64+0x79] ;  /* 0x000079260a627981 */ /* 0x000ea4000c1e1100 */
[----:B--2---:R-:W-:-:S05]  /*4450*/  PRMT R4, R98, 0x8880, RZ ;  /* 0x0000888062047816 */ /* 0x004fca00000000ff */
[----:B------:R-:W-:-:S07]  /*4460*/  IMAD R15, R4, R91, RZ ;  /* 0x0000005b040f7224 */ /* 0x000fce00078e02ff */
.L_x_161:
[----:B------:R-:W-:Y:S05]  /*4470*/  BSYNC B1 ;  /* 0x0000000000017941 */ /* 0x000fea0003800000 */
.L_x_160:
[----:B------:R-:W-:Y:S01]  /*4480*/  IMAD R15, R87, R90, R15 ;  /* 0x0000005a570f7224 */ /* 0x000fe200078e020f */
[----:B------:R-:W-:Y:S06]  /*4490*/  @P0 BRA `(.L_x_162) ;  /* 0x0000000c00100947 */ /* 0x000fec0003800000 */
[----:B------:R1:W-:Y:S01]  /*44a0*/  STG.E.U8 desc[UR38][R6.64+0x79], R15 ;  /* 0x0000790f06007986 */ /* 0x0003e2000c101126 */
[----:B------:R-:W-:Y:S05]  /*44b0*/  BRA `(.L_x_162) ;  /* 0x0000000c00087947 */ /* 0x000fea0003800000 */
.L_x_33:
[C---:B------:R-:W-:Y:S02]  /*44c0*/  ISETP.GE.AND P1, PT, R99.reuse, 0x1, PT ;  /* 0x000000016300780c */ /* 0x040fe40003f26270 */
[----:B------:R-:W-:Y:S02]  /*44d0*/  ISETP.GE.AND P0, PT, R99, 0x9, PT ;  /* 0x000000096300780c */ /* 0x000fe40003f06270 */
[C---:B------:R-:W-:Y:S02]  /*44e0*/  ISETP.LT.OR P4, PT, R3.reuse, 0x1, !P1 ;  /* 0x000000010300780c */ /* 0x040fe40004f81670 */
[C---:B------:R-:W-:Y:S02]  /*44f0*/  ISETP.LT.OR P3, PT, R3.reuse, 0x2, !P1 ;  /* 0x000000020300780c */ /* 0x040fe40004f61670 */
[C---:B------:R-:W-:Y:S02]  /*4500*/  ISETP.LT.OR P2, PT, R3.reuse, 0x1, !P0 ;  /* 0x000000010300780c */ /* 0x040fe40004741670 */
[----:B------:R-:W-:-:S07]  /*4510*/  ISETP.LT.OR P5, PT, R3, 0x2, !P0 ;  /* 0x000000020300780c */ /* 0x000fce00047a1670 */
[-C--:B------:R-:W-:Y:S02]  /*4520*/  @!P4 IMAD R9, R24, R90.reuse, RZ ;  /* 0x0000005a1809c224 */ /* 0x080fe400078e02ff */
[-C--:B------:R-:W-:Y:S02]  /*4530*/  @!P3 IMAD R25, R25, R90.reuse, RZ ;  /* 0x0000005a1919b224 */ /* 0x080fe400078e02ff */
[-C--:B------:R-:W-:Y:S01]  /*4540*/  @!P2 IMAD R11, R26, R90.reuse, RZ ;  /* 0x0000005a1a0ba224 */ /* 0x080fe200078e02ff */
[----:B------:R0:W-:Y:S01]  /*4550*/  @!P4 STG.E.U8 desc[UR38][R4.64], R9 ;  /* 0x000000090400c986 */ /* 0x0001e2000c101126 */
[----:B------:R-:W-:Y:S01]  /*4560*/  ISETP.LT.OR P4, PT, R3, 0x9, !P1 ;  /* 0x000000090300780c */ /* 0x000fe20004f81670 */
[----:B------:R-:W-:Y:S02]  /*4570*/  @!P5 IMAD R27, R27, R90, RZ ;  /* 0x0000005a1b1bd224 */ /* 0x000fe400078e02ff */
[----:B------:R-:W-:Y:S01]  /*4580*/  @!P3 STG.E.U8 desc[UR38][R4.64+0x1], R25 ;  /* 0x000001190400b986 */ /* 0x000fe2000c101126 */
[----:B------:R-:W-:-:S03]  /*4590*/  ISETP.LT.OR P3, PT, R3, 0xa, !P1 ;  /* 0x0000000a0300780c */ /* 0x000fc60004f61670 */
[----:B------:R1:W-:Y:S01]  /*45a0*/  @!P2 STG.E.U8 desc[UR38][R6.64], R11 ;  /* 0x0000000b0600a986 */ /* 0x0003e2000c101126 */
[----:B------:R-:W-:-:S03]  /*45b0*/  ISETP.LT.OR P2, PT, R3, 0x9, !P0 ;  /* 0x000000090300780c */ /* 0x000fc60004741670 */
[----:B------:R-:W-:Y:S01]  /*45c0*/  @!P5 STG.E.U8 desc[UR38][R6.64+0x1], R27 ;  /* 0x0000011b0600d986 */ /* 0x000fe2000c101126 */
[----:B------:R-:W-:Y:S01]  /*45d0*/  ISETP.LT.OR P5, PT, R3, 0xa, !P0 ;  /* 0x0000000a0300780c */ /* 0x000fe200047a1670 */
[----:B------:R-:W-:-:S04]  /*45e0*/  @!P4 IMAD R13, R28, R90, RZ ;  /* 0x0000005a1c0dc224 */ /* 0x000fc800078e02ff */
[-C--:B------:R-:W-:Y:S01]  /*45f0*/  @!P3 IMAD R29, R29, R90.reuse, RZ ;  /* 0x0000005a1d1db224 */ /* 0x080fe200078e02ff */
[----:B------:R-:W-:Y:S01]  /*4600*/  @!P4 STG.E.U8 desc[UR38][R4.64+0x8], R13 ;  /* 0x0000080d0400c986 */ /* 0x000fe2000c101126 */
[C---:B------:R-:W-:Y:S02]  /*4610*/  ISETP.LT.OR P4, PT, R3.reuse, 0x11, !P1 ;  /* 0x000000110300780c */ /* 0x040fe40004f81670 */
[-C--:B0-----:R-:W-:Y:S01]  /*4620*/  @!P2 IMAD R9, R30, R90.reuse, RZ ;  /* 0x0000005a1e09a224 */ /* 0x081fe200078e02ff */
[----:B------:R-:W-:Y:S01]  /*4630*/  @!P3 STG.E.U8 desc[UR38][R4.64+0x9], R29 ;  /* 0x0000091d0400b986 */ /* 0x000fe2000c101126 */
[----:B------:R-:W-:Y:S02]  /*4640*/  ISETP.LT.OR P3, PT, R3, 0x12, !P1 ;  /* 0x000000120300780c */ /* 0x000fe40004f61670 */
[----:B------:R-:W-:Y:S01]  /*4650*/  @!P5 IMAD R31, R31, R90, RZ ;  /* 0x0000005a1f1fd224 */ /* 0x000fe200078e02ff */
[----:B------:R0:W-:Y:S01]  /*4660*/  @!P2 STG.E.U8 desc[UR38][R6.64+0x8], R9 ;  /* 0x000008090600a986 */ /* 0x0001e2000c101126 */
[----:B------:R-:W-:-:S03]  /*4670*/  ISETP.LT.OR P2, PT, R3, 0x11, !P0 ;  /* 0x000000110300780c */ /* 0x000fc60004741670 */
[----:B------:R-:W-:Y:S01]  /*4680*/  @!P5 STG.E.U8 desc[UR38][R6.64+0x9], R31 ;  /* 0x0000091f0600d986 */ /* 0x000fe2000c101126 */
[----:B------:R-:W-:Y:S01]  /*4690*/  ISETP.LT.OR P5, PT, R3, 0x12, !P0 ;  /* 0x000000120300780c */ /* 0x000fe200047a1670 */
[----:B-1----:R-:W-:-:S04]  /*46a0*/  @!P4 IMAD R11, R32, R90, RZ ;  /* 0x0000005a200bc224 */ /* 0x002fc800078e02ff */
        /* <DEDUP_REMOVED lines=109> */
[----:B------:R1:W-:Y:S01]  /*4d80*/  @!P4 STG.E.U8 desc[UR38][R4.64+0x58], R13 ;  /* 0x0000580d0400c986 */ /* 0x0003e2000c101126 */
        /* <DEDUP_REMOVED lines=13> */
[-C--:B-1----:R-:W-:Y:S01]  /*4e60*/  @!P2 IMAD R13, R74, R90.reuse, RZ ;  /* 0x0000005a4a0da224 */ /* 0x082fe200078e02ff */
[----:B------:R-:W-:Y:S01]  /*4e70*/  @!P3 STG.E.U8 desc[UR38][R4.64+0x61], R73 ;  /* 0x000061490400b986 */ /* 0x000fe2000c101126 */
[----:B------:R-:W-:Y:S02]  /*4e80*/  ISETP.LT.OR P3, PT, R3, 0x6a, !P1 ;  /* 0x0000006a0300780c */ /* 0x000fe40004f61670 */
[----:B------:R-:W-:Y:S01]  /*4e90*/  @!P5 IMAD R75, R75, R90, RZ ;  /* 0x0000005a4b4bd224 */ /* 0x000fe200078e02ff */
[----:B------:R1:W-:Y:S01]  /*4ea0*/  @!P2 STG.E.U8 desc[UR38][R6.64+0x60], R13 ;  /* 0x0000600d0600a986 */ /* 0x0003e2000c101126 */
[----:B------:R-:W-:-:S03]  /*4eb0*/  ISETP.LT.OR P2, PT, R3, 0x69, !P0 ;  /* 0x000000690300780c */ /* 0x000fc60004741670 */
[----:B------:R-:W-:Y:S01]  /*4ec0*/  @!P5 STG.E.U8 desc[UR38][R6.64+0x61], R75 ;  /* 0x0000614b0600d986 */ /* 0x000fe2000c101126 */
[----:B------:R-:W-:Y:S01]  /*4ed0*/  ISETP.LT.OR P5, PT, R3, 0x6a, !P0 ;  /* 0x0000006a0300780c */ /* 0x000fe200047a1670 */
[----:B0-----:R-:W-:-:S04]  /*4ee0*/  @!P4 IMAD R9, R76, R90, RZ ;  /* 0x0000005a4c09c224 */ /* 0x001fc800078e02ff */
[-C--:B------:R-:W-:Y:S01]  /*4ef0*/  @!P3 IMAD R77, R77, R90.reuse, RZ ;  /* 0x0000005a4d4db224 */ /* 0x080fe200078e02ff */
[----:B------:R-:W-:Y:S01]  /*4f00*/  @!P4 STG.E.U8 desc[UR38][R4.64+0x68], R9 ;  /* 0x000068090400c986 */ /* 0x000fe2000c101126 */
[C---:B------:R-:W-:Y:S02]  /*4f10*/  ISETP.LT.OR P4, PT, R3.reuse, 0x72, !P1 ;  /* 0x000000720300780c */ /* 0x040fe40004f81670 */
[-C--:B--2---:R-:W-:Y:S01]  /*4f20*/  @!P2 IMAD R11, R78, R90.reuse, RZ ;  /* 0x0000005a4e0ba224 */ /* 0x084fe200078e02ff */
[----:B------:R-:W-:Y:S01]  /*4f30*/  @!P3 STG.E.U8 desc[UR38][R4.64+0x69], R77 ;  /* 0x0000694d0400b986 */ /* 0x000fe2000c101126 */
[----:B------:R-:W-:Y:S02]  /*4f40*/  ISETP.LT.OR P3, PT, R3, 0x71, !P1 ;  /* 0x000000710300780c */ /* 0x000fe40004f61670 */
[----:B------:R-:W-:Y:S01]  /*4f50*/  @!P5 IMAD R79, R79, R90, RZ ;  /* 0x0000005a4f4fd224 */ /* 0x000fe200078e02ff */
[----:B------:R0:W-:Y:S01]  /*4f60*/  @!P2 STG.E.U8 desc[UR38][R6.64+0x68], R11 ;  /* 0x0000680b0600a986 */ /* 0x0001e2000c101126 */
[----:B------:R-:W-:-:S03]  /*4f70*/  ISETP.LT.OR P2, PT, R3, 0x71, !P0 ;  /* 0x000000710300780c */ /* 0x000fc60004741670 */
[----:B------:R2:W-:Y:S01]  /*4f80*/  @!P5 STG.E.U8 desc[UR38][R6.64+0x69], R79 ;  /* 0x0000694f0600d986 */ /* 0x0005e2000c101126 */
[----:B------:R-:W-:Y:S01]  /*4f90*/  ISETP.LT.OR P5, PT, R3, 0x79, !P0 ;  /* 0x000000790300780c */ /* 0x000fe200047a1670 */
[----:B------:R-:W-:-:S04]  /*4fa0*/  @!P4 IMAD R81, R81, R90, RZ ;  /* 0x0000005a5151c224 */ /* 0x000fc800078e02ff */
[-C--:B-1----:R-:W-:Y:S01]  /*4fb0*/  @!P3 IMAD R13, R80, R90.reuse, RZ ;  /* 0x0000005a500db224 */ /* 0x082fe200078e02ff */
[----:B------:R2:W-:Y:S01]  /*4fc0*/  @!P4 STG.E.U8 desc[UR38][R4.64+0x71], R81 ;  /* 0x000071510400c986 */ /* 0x0005e2000c101126 */
[C---:B------:R-:W-:Y:S02]  /*4fd0*/  ISETP.LT.OR P4, PT, R3.reuse, 0x72, !P0 ;  /* 0x000000720300780c */ /* 0x040fe40004781670 */
[C---:B------:R-:W-:Y:S01]  /*4fe0*/  ISETP.LT.OR P0, PT, R3.reuse, 0x7a, !P0 ;  /* 0x0000007a0300780c */ /* 0x040fe20004701670 */
[----:B------:R2:W-:Y:S01]  /*4ff0*/  @!P3 STG.E.U8 desc[UR38][R4.64+0x70], R13 ;  /* 0x0000700d0400b986 */ /* 0x0005e2000c101126 */
[C---:B------:R-:W-:Y:S02]  /*5000*/  ISETP.LT.OR P3, PT, R3.reuse, 0x79, !P1 ;  /* 0x000000790300780c */ /* 0x040fe40004f61670 */
[----:B------:R-:W-:Y:S01]  /*5010*/  ISETP.LT.OR P1, PT, R3, 0x7a, !P1 ;  /* 0x0000007a0300780c */ /* 0x000fe20004f21670 */
[-C--:B------:R-:W-:Y:S02]  /*5020*/  @!P2 IMAD R3, R82, R90.reuse, RZ ;  /* 0x0000005a5203a224 */ /* 0x080fe400078e02ff */
[----:B0-----:R-:W-:-:S03]  /*5030*/  @!P5 IMAD R11, R86, R90, RZ ;  /* 0x0000005a560bd224 */ /* 0x001fc600078e02ff */
[----:B------:R2:W-:Y:S01]  /*5040*/  @!P2 STG.E.U8 desc[UR38][R6.64+0x70], R3 ;  /* 0x000070030600a986 */ /* 0x0005e2000c101126 */
[-C--:B------:R-:W-:Y:S02]  /*5050*/  @!P4 IMAD R83, R83, R90.reuse, RZ ;  /* 0x0000005a5353c224 */ /* 0x080fe400078e02ff */
[-C--:B------:R-:W-:Y:S02]  /*5060*/  @!P0 IMAD R87, R87, R90.reuse, RZ ;  /* 0x0000005a57578224 */ /* 0x080fe400078e02ff */
[-C--:B------:R-:W-:Y:S01]  /*5070*/  @!P3 IMAD R9, R84, R90.reuse, RZ ;  /* 0x0000005a5409b224 */ /* 0x080fe200078e02ff */
[----:B------:R2:W-:Y:S01]  /*5080*/  @!P4 STG.E.U8 desc[UR38][R6.64+0x71], R83 ;  /* 0x000071530600c986 */ /* 0x0005e2000c101126 */
[----:B------:R-:W-:-:S03]  /*5090*/  @!P1 IMAD R85, R85, R90, RZ ;  /* 0x0000005a55559224 */ /* 0x000fc600078e02ff */
[----:B------:R2:W-:Y:S04]  /*50a0*/  @!P3 STG.E.U8 desc[UR38][R4.64+0x78], R9 ;  /* 0x000078090400b986 */ /* 0x0005e8000c101126 */
[----:B------:R2:W-:Y:S04]  /*50b0*/  @!P1 STG.E.U8 desc[UR38][R4.64+0x79], R85 ;  /* 0x0000795504009986 */ /* 0x0005e8000c101126 */
[----:B------:R2:W-:Y:S04]  /*50c0*/  @!P5 STG.E.U8 desc[UR38][R6.64+0x78], R11 ;  /* 0x0000780b0600d986 */ /* 0x0005e8000c101126 */
[----:B------:R2:W-:Y:S02]  /*50d0*/  @!P0 STG.E.U8 desc[UR38][R6.64+0x79], R87 ;  /* 0x0000795706008986 */ /* 0x0005e4000c101126 */
.L_x_162:
[----:B------:R-:W-:Y:S05]  /*50e0*/  BSYNC B0 ;  /* 0x0000000000007941 */ /* 0x000fea0003800000 */
.L_x_32:
[----:B------:R-:W-:Y:S01]  /*50f0*/  IADD3 R16, P0, R16, UR36, RZ ;  /* 0x0000002410107c10 */ /* 0x000fe2000ff1e0ff */
[----:B------:R-:W-:Y:S01]  /*5100*/  ULDC.64 UR4, c[0x0][0x650] ;  /* 0x0001940000047ab9 */ /* 0x000fe20000000a00 */
[----:B--2---:R-:W-:Y:S01]  /*5110*/  PRMT R3, RZ, 0x7610, R3 ;  /* 0x00007610ff037816 */ /* 0x004fe20000000003 */
[----:B------:R-:W-:Y:S01]  /*5120*/  IMAD.MOV.U32 R100, RZ, RZ, -0x1 ;  /* 0xffffffffff647424 */ /* 0x000fe200078e00ff */
[----:B------:R-:W-:Y:S01]  /*5130*/  IADD3.X R17, R17, UR42, RZ, P0, !PT ;  /* 0x0000002a11117c10 */ /* 0x000fe200087fe4ff */
[----:B------:R-:W-:Y:S01]  /*5140*/  IMAD.MOV.U32 R23, RZ, RZ, -0x1 ;  /* 0xffffffffff177424 */ /* 0x000fe200078e00ff */
[----:B------:R-:W-:-:S04]  /*5150*/  ISETP.GE.U32.AND P0, PT, R16, UR4, PT ;  /* 0x0000000410007c0c */ /* 0x000fc8000bf06070 */
[----:B------:R-:W-:-:S13]  /*5160*/  ISETP.GE.U32.AND.EX P0, PT, R17, UR5, PT, P0 ;  /* 0x0000000511007c0c */ /* 0x000fda000bf06100 */
[----:B------:R-:W-:Y:S05]  /*5170*/  @P0 BRA `(.L_x_163) ;  /* 0x0000000400500947 */ /* 0x000fea0003800000 */
[----:B------:R-:W2:Y:S01]  /*5180*/  LDC.64 R10, c[0x0][0x628] ;  /* 0x00018a00ff0a7b82 */ /* 0x000ea20000000a00 */
[----:B------:R-:W3:Y:S01]  /*5190*/  S2R R12, SR_CTAID.X ;  /* 0x00000000000c7919 */ /* 0x000ee20000002500 */
[----:B------:R-:W-:Y:S02]  /*51a0*/  IMAD.MOV.U32 R8, RZ, RZ, R16 ;  /* 0x000000ffff087224 */ /* 0x000fe400078e0010 */
[----:B------:R-:W-:Y:S01]  /*51b0*/  IMAD.MOV.U32 R9, RZ, RZ, R17 ;  /* 0x000000ffff097224 */ /* 0x000fe200078e0011 */
[----:B------:R-:W0:Y:S03]  /*51c0*/  S2R R20, SR_CTAID.Y ;  /* 0x0000000000147919 */ /* 0x000e260000002600 */
[----:B------:R-:W0:Y:S08]  /*51d0*/  LDC R0, c[0x0][0x630] ;  /* 0x00018c00ff007b82 */ /* 0x000e300000000800 */
[----:B-1----:R-:W1:Y:S01]  /*51e0*/  LDC.64 R14, c[0x0][0x620] ;  /* 0x00018800ff0e7b82 */ /* 0x002e620000000a00 */
[----:B--2---:R-:W-:-:S04]  /*51f0*/  ISETP.NE.U32.AND P0, PT, R10, RZ, PT ;  /* 0x000000ff0a00720c */ /* 0x004fc80003f05070 */
[----:B------:R-:W-:-:S13]  /*5200*/  ISETP.NE.AND.EX P0, PT, R11, RZ, PT, P0 ;  /* 0x000000ff0b00720c */ /* 0x000fda0003f05300 */
[----:B01-3--:R-:W-:Y:S05]  /*5210*/  @!P0 BRA `(.L_x_164) ;  /* 0x0000000000288947 */ /* 0x00bfea0003800000 */
[----:B------:R-:W0:Y:S02]  /*5220*/  LDC R3, c[0x0][0x634] ;  /* 0x00018d00ff037b82 */ /* 0x000e240000000800 */
[----:B0-----:R-:W-:-:S05]  /*5230*/  IADD3 R3, P0, R16, R3, RZ ;  /* 0x0000000310037210 */ /* 0x001fca0007f1e0ff */
[----:B------:R-:W-:-:S04]  /*5240*/  IMAD.X R13, RZ, RZ, R17, P0 ;  /* 0x000000ffff0d7224 */ /* 0x000fc800000e0611 */
[----:B------:R-:W-:-:S04]  /*5250*/  IMAD.WIDE.U32 R4, R13, R10, RZ ;  /* 0x0000000a0d047225 */ /* 0x000fc800078e00ff */
[----:B----4-:R-:W-:-:S04]  /*5260*/  IMAD.WIDE.U32 R6, P0, R3, R11, R4 ;  /* 0x0000000b03067225 */ /* 0x010fc80007800004 */
[----:B------:R-:W-:-:S04]  /*5270*/  IMAD.WIDE.U32 R4, R3, R10, RZ ;  /* 0x0000000a03047225 */ /* 0x000fc800078e00ff */
[----:B------:R-:W-:Y:S01]  /*5280*/  IMAD.X R9, RZ, RZ, RZ, P0 ;  /* 0x000000ffff097224 */ /* 0x000fe200000e06ff */
[----:B------:R-:W-:Y:S01]  /*5290*/  IADD3 RZ, P0, R5, R6, RZ ;  /* 0x0000000605ff7210 */ /* 0x000fe20007f1e0ff */
[----:B------:R-:W-:-:S04]  /*52a0*/  IMAD.MOV.U32 R8, RZ, RZ, R7 ;  /* 0x000000ffff087224 */ /* 0x000fc800078e0007 */
[----:B------:R-:W-:-:S08]  /*52b0*/  IMAD.WIDE.U32.X R8, R13, R11, R8, P0 ;  /* 0x0000000b0d087225 */ /* 0x000fd000000e0408 */
.L_x_164:
[-CC-:B------:R-:W-:Y:S01]  /*52c0*/  SHF.R.U64 R23, R8, R0.reuse, R9.reuse ;  /* 0x0000000008177219 */ /* 0x180fe20000001209 */
[----:B----4-:R-:W0:Y:S01]  /*52d0*/  LDC.64 R26, c[0x0][0x640] ;  /* 0x00019000ff1a7b82 */ /* 0x010e220000000a00 */
[----:B------:R-:W-:Y:S01]  /*52e0*/  SHF.R.U32.HI R0, RZ, R0, R9 ;  /* 0x00000000ff007219 */ /* 0x000fe20000011609 */
[----:B------:R-:W-:Y:S01]  /*52f0*/  ULDC UR4, c[0x0][0x150] ;  /* 0x0000540000047ab9 */ /* 0x000fe20000000800 */
[----:B------:R-:W-:Y:S02]  /*5300*/  IADD3 R3, P0, RZ, -R23, RZ ;  /* 0x80000017ff037210 */ /* 0x000fe40007f1e0ff */
[----:B------:R-:W-:-:S03]  /*5310*/  I2FP.F32.U32 R7, R12 ;  /* 0x0000000c00077245 */ /* 0x000fc60000201000 */
[----:B------:R-:W1:Y:S01]  /*5320*/  LDC R6, c[0x0][0x618] ;  /* 0x00018600ff067b82 */ /* 0x000e620000000800 */
[----:B------:R-:W-:Y:S02]  /*5330*/  IMAD.X R5, RZ, RZ, ~R0, P0 ;  /* 0x000000ffff057224 */ /* 0x000fe400000e0e00 */
[----:B------:R-:W-:Y:S01]  /*5340*/  FMUL R7, R7, UR4 ;  /* 0x0000000407077c20 */ /* 0x000fe20008400000 */
[----:B------:R-:W-:Y:S01]  /*5350*/  ULDC UR4, c[0x0][0x154] ;  /* 0x0000550000047ab9 */ /* 0x000fe20000000800 */
[-C--:B------:R-:W-:Y:S02]  /*5360*/  IMAD R0, R5, R14.reuse, RZ ;  /* 0x0000000e05007224 */ /* 0x080fe400078e02ff */
[C---:B------:R-:W-:Y:S01]  /*5370*/  IMAD.WIDE.U32 R4, R3.reuse, R14, R16 ;  /* 0x0000000e03047225 */ /* 0x040fe200078e0010 */
[----:B------:R-:W2:Y:S01]  /*5380*/  LDC R8, c[0x0][0x608] ;  /* 0x00018200ff087b82 */ /* 0x000ea20000000800 */
[----:B------:R-:W3:Y:S02]  /*5390*/  F2I.U32.TRUNC.NTZ R7, R7 ;  /* 0x0000000700077305 */ /* 0x000ee4000020f000 */
[----:B------:R-:W-:Y:S01]  /*53a0*/  IMAD R3, R3, R15, R0 ;  /* 0x0000000f03037224 */ /* 0x000fe200078e0200 */
[----:B------:R-:W-:-:S03]  /*53b0*/  I2FP.F32.U32 R0, R20 ;  /* 0x0000001400007245 */ /* 0x000fc60000201000 */
[----:B------:R-:W-:Y:S01]  /*53c0*/  IMAD.IADD R3, R5, 0x1, R3 ;  /* 0x0000000105037824 */ /* 0x000fe200078e0203 */
[----:B------:R-:W4:Y:S01]  /*53d0*/  LDC R11, c[0x0][0x658] ;  /* 0x00019600ff0b7b82 */ /* 0x000f220000000800 */
[----:B0-----:R-:W-:-:S04]  /*53e0*/  ISETP.NE.U32.AND P0, PT, R26, RZ, PT ;  /* 0x000000ff1a00720c */ /* 0x001fc80003f05070 */
[----:B------:R-:W-:-:S03]  /*53f0*/  ISETP.NE.AND.EX P0, PT, R27, RZ, PT, P0 ;  /* 0x000000ff1b00720c */ /* 0x000fc60003f05300 */
[----:B------:R-:W0:Y:S01]  /*5400*/  LDC R9, c[0x0][0x144] ;  /* 0x00005100ff097b82 */ /* 0x000e220000000800 */
[-C--:B-1----:R-:W-:Y:S01]  /*5410*/  SHF.R.U64 R10, R4, R6.reuse, R3 ;  /* 0x00000006040a7219 */ /* 0x082fe20000001203 */
[----:B---3--:R-:W-:Y:S01]  /*5420*/  IMAD.MOV R7, RZ, RZ, -R7 ;  /* 0x000000ffff077224 */ /* 0x008fe200078e0a07 */
[----:B------:R-:W-:Y:S01]  /*5430*/  SHF.R.U32.HI R3, RZ, R6, R3 ;  /* 0x00000006ff037219 */ /* 0x000fe20000011603 */
[----:B------:R-:W-:-:S04]  /*5440*/  FMUL R6, R0, UR4 ;  /* 0x0000000400067c20 */ /* 0x000fc80008400000 */
[----:B------:R-:W1:Y:S01]  /*5450*/  LDC R21, c[0x0][0x148] ;  /* 0x00005200ff157b82 */ /* 0x000e620000000800 */
[----:B------:R3:W0:Y:S01]  /*5460*/  F2I.U32.TRUNC.NTZ R14, R6 ;  /* 0x00000006000e7305 */ /* 0x000622000020f000 */
[-CC-:B--2---:R-:W-:Y:S02]  /*5470*/  SHF.R.U64 R13, R10, R8.reuse, R3.reuse ;  /* 0x000000080a0d7219 */ /* 0x184fe40000001203 */
[----:B------:R-:W-:-:S04]  /*5480*/  SHF.R.U32.HI R0, RZ, R8, R3 ;  /* 0x00000008ff007219 */ /* 0x000fc80000011603 */
[----:B------:R-:W2:Y:S01]  /*5490*/  LDC R24, c[0x0][0x600] ;  /* 0x00018000ff187b82 */ /* 0x000ea20000000800 */
[-CC-:B----4-:R-:W-:Y:S02]  /*54a0*/  SHF.R.U64 R15, R13, R11.reuse, R0.reuse ;  /* 0x0000000b0d0f7219 */ /* 0x190fe40000001200 */
[----:B------:R-:W-:-:S03]  /*54b0*/  SHF.R.U32.HI R5, RZ, R11, R0 ;  /* 0x0000000bff057219 */ /* 0x000fc60000011600 */
[----:B------:R-:W-:Y:S02]  /*54c0*/  IMAD.MOV.U32 R4, RZ, RZ, R15 ;  /* 0x000000ffff047224 */ /* 0x000fe400078e000f */
[----:B------:R-:W4:Y:S01]  /*54d0*/  LDC R28, c[0x0][0x648] ;  /* 0x00019200ff1c7b82 */ /* 0x000f220000000800 */
[----:B0-----:R-:W-:-:S07]  /*54e0*/  IMAD R25, R9, R7, R12 ;  /* 0x0000000709197224 */ /* 0x001fce00078e020c */
[----:B------:R-:W0:Y:S08]  /*54f0*/  LDC R29, c[0x0][0x638] ;  /* 0x00018e00ff1d7b82 */ /* 0x000e300000000800 */
[----:B------:R-:W0:Y:S01]  /*5500*/  LDC R30, c[0x0][0x610] ;  /* 0x00018400ff1e7b82 */ /* 0x000e220000000800 */
[----:B-123--:R-:W-:Y:S05]  /*5510*/  @!P0 BRA `(.L_x_165) ;  /* 0x0000000000288947 */ /* 0x00efea0003800000 */
[----:B------:R-:W1:Y:S02]  /*5520*/  LDC R0, c[0x0][0x64c] ;  /* 0x00019300ff007b82 */ /* 0x000e640000000800 */
[----:B-1----:R-:W-:-:S05]  /*5530*/  IADD3 R3, P0, R15, R0, RZ ;  /* 0x000000000f037210 */ /* 0x002fca0007f1e0ff */
        /* <DEDUP_REMOVED lines=8> */
.L_x_165:
[----:B------:R-:W-:Y:S01]  /*55c0*/  ISETP.NE.AND P0, PT, R2, 0x1, PT ;  /* 0x000000010200780c */ /* 0x000fe20003f05270 */
[----:B------:R-:W-:Y:S01]  /*55d0*/  IMAD.MOV R14, RZ, RZ, -R14 ;  /* 0x000000ffff0e7224 */ /* 0x000fe200078e0a0e */
[----:B----4-:R-:W-:Y:S01]  /*55e0*/  SHF.R.U64 R3, R4, R28, R5 ;  /* 0x0000001c04037219 */ /* 0x010fe20000001205 */
[----:B------:R-:W-:Y:S01]  /*55f0*/  VIADD R5, R24, 0xffffffff ;  /* 0xffffffff18057836 */ /* 0x000fe20000000000 */
[----:B------:R-:W-:-:S03]  /*5600*/  LOP3.LUT R0, R13, R96, RZ, 0xc0, !PT ;  /* 0x000000600d007212 */ /* 0x000fc600078ec0ff */
[----:B------:R-:W-:Y:S01]  /*5610*/  IMAD.MOV R4, RZ, RZ, -R3 ;  /* 0x000000ffff047224 */ /* 0x000fe200078e0a03 */
[----:B------:R-:W-:Y:S01]  /*5620*/  LOP3.LUT R10, R10, R5, RZ, 0xc0, !PT ;  /* 0x000000050a0a7212 */ /* 0x000fe200078ec0ff */
[----:B------:R-:W-:Y:S02]  /*5630*/  IMAD R0, R93, R3, R0 ;  /* 0x000000035d007224 */ /* 0x000fe400078e0200 */
[----:B0-----:R-:W-:Y:S02]  /*5640*/  IMAD R3, R4, R29, R15 ;  /* 0x0000001d04037224 */ /* 0x001fe400078e020f */
[----:B------:R-:W-:Y:S02]  /*5650*/  @P0 IMAD R25, R21, R14, R20 ;  /* 0x0000000e15190224 */ /* 0x000fe400078e0214 */
[----:B------:R-:W-:Y:S02]  /*5660*/  IMAD R5, R3, R24, R10 ;  /* 0x0000001803057224 */ /* 0x000fe400078e020a */
[----:B------:R-:W-:-:S02]  /*5670*/  IMAD R0, R0, R30, R25 ;  /* 0x0000001e00007224 */ /* 0x000fc400078e0219 */
[----:B------:R-:W-:-:S03]  /*5680*/  IMAD.MOV.U32 R4, RZ, RZ, 0x1 ;  /* 0x00000001ff047424 */ /* 0x000fc600078e00ff */
[----:B------:R-:W-:Y:S02]  /*5690*/  SEL R100, R5, R0, !P0 ;  /* 0x0000000005647207 */ /* 0x000fe40004000000 */
[----:B------:R-:W-:Y:S02]  /*56a0*/  PRMT R3, R4, 0x7610, R3 ;  /* 0x0000761004037816 */ /* 0x000fe40000000003 */
[----:B------:R-:W-:-:S07]  /*56b0*/  SEL R0, R0, R5, !P0 ;  /* 0x0000000500007207 */ /* 0x000fce0004000000 */
.L_x_163:
[----:B------:R-:W-:Y:S01]  /*56c0*/  LOP3.LUT P0, RZ, R3, 0xff, RZ, 0xc0, !PT ;  /* 0x000000ff03ff7812 */ /* 0x000fe2000780c0ff */
[----:B------:R-:W-:-:S12]  /*56d0*/  IMAD.MOV.U32 R99, RZ, RZ, R0 ;  /* 0x000000ffff637224 */ /* 0x000fd800078e0000 */
[----:B------:R-:W-:Y:S05]  /*56e0*/  @P0 BRA `(.L_x_166) ;  /* 0xffffffbc00500947 */ /* 0x000fea000383ffff */
[----:B------:R-:W-:Y:S05]  /*56f0*/  EXIT ;  /* 0x000000000000794d */ /* 0x000fea0003800000 */
.L_x_7:
        /* <DEDUP_REMOVED lines=26> */
.L_x_168:
[----:B------:R-:W0:Y:S01]  /*58a0*/  LDC.64 R28, c[0x0][0x640] ;  /* 0x00019000ff1c7b82 */ /* 0x000e220000000a00 */
[-CC-:B------:R-:W-:Y:S01]  /*58b0*/  SHF.R.U64 R21, R14, R6.reuse, R15.reuse ;  /* 0x000000060e157219 */ /* 0x180fe2000000120f */
[----:B------:R-:W-:Y:S01]  /*58c0*/  IMAD.MOV.U32 R30, RZ, RZ, 0x1 ;  /* 0x00000001ff1e7424 */ /* 0x000fe200078e00ff */
[----:B------:R-:W-:Y:S02]  /*58d0*/  SHF.R.U32.HI R6, RZ, R6, R15 ;  /* 0x00000006ff067219 */ /* 0x000fe4000001160f */
[----:B------:R-:W-:-:S03]  /*58e0*/  IADD3 R13, P0, RZ, -R21, RZ ;  /* 0x80000015ff0d7210 */ /* 0x000fc60007f1e0ff */
[----:B------:R-:W1:Y:S02]  /*58f0*/  LDC R12, c[0x0][0x618] ;  /* 0x00018600ff0c7b82 */ /* 0x000e640000000800 */
[----:B------:R-:W-:-:S04]  /*5900*/  IMAD.X R9, RZ, RZ, ~R6, P0 ;  /* 0x000000ffff097224 */ /* 0x000fc800000e0e06 */
[-C--:B------:R-:W-:Y:S02]  /*5910*/  IMAD R6, R9, R24.reuse, RZ ;  /* 0x0000001809067224 */ /* 0x080fe400078e02ff */
[----:B------:R-:W2:Y:S01]  /*5920*/  LDC R14, c[0x0][0x608] ;  /* 0x00018200ff0e7b82 */ /* 0x000ea20000000800 */
[----:B------:R-:W-:-:S04]  /*5930*/  IMAD.WIDE.U32 R8, R13, R24, R16 ;  /* 0x000000180d087225 */ /* 0x000fc800078e0010 */
[----:B------:R-:W-:-:S03]  /*5940*/  IMAD R13, R13, R25, R6 ;  /* 0x000000190d0d7224 */ /* 0x000fc600078e0206 */
[----:B------:R-:W3:Y:S01]  /*5950*/  LDC R27, c[0x0][0x658] ;  /* 0x00019600ff1b7b82 */ /* 0x000ee20000000800 */
[----:B------:R-:W-:Y:S01]  /*5960*/  IMAD.IADD R9, R9, 0x1, R13 ;  /* 0x0000000109097824 */ /* 0x000fe200078e020d */
[----:B0-----:R-:W-:-:S04]  /*5970*/  ISETP.NE.U32.AND P0, PT, R28, RZ, PT ;  /* 0x000000ff1c00720c */ /* 0x001fc80003f05070 */
[----:B------:R-:W-:Y:S02]  /*5980*/  ISETP.NE.AND.EX P0, PT, R29, RZ, PT, P0 ;  /* 0x000000ff1d00720c */ /* 0x000fe40003f05300 */
[----:B------:R-:W0:Y:S01]  /*5990*/  LDC R22, c[0x0][0x600] ;  /* 0x00018000ff167b82 */ /* 0x000e220000000800 */
[-CC-:B-1----:R-:W-:Y:S01]  /*59a0*/  SHF.R.U64 R10, R8, R12.reuse, R9.reuse ;  /* 0x0000000c080a7219 */ /* 0x182fe20000001209 */
[----:B------:R-:W-:Y:S01]  /*59b0*/  IMAD.MOV.U32 R8, RZ, RZ, -0x1 ;  /* 0xffffffffff087424 */ /* 0x000fe200078e00ff */
[----:B------:R-:W-:-:S05]  /*59c0*/  SHF.R.U32.HI R9, RZ, R12, R9 ;  /* 0x0000000cff097219 */ /* 0x000fca0000011609 */
[----:B------:R-:W1:Y:S01]  /*59d0*/  LDC R24, c[0x0][0x648] ;  /* 0x00019200ff187b82 */ /* 0x000e620000000800 */
[-CC-:B--2---:R-:W-:Y:S02]  /*59e0*/  SHF.R.U64 R23, R10, R14.reuse, R9.reuse ;  /* 0x0000000e0a177219 */ /* 0x184fe40000001209 */
[----:B------:R-:W-:-:S05]  /*59f0*/  SHF.R.U32.HI R6, RZ, R14, R9 ;  /* 0x0000000eff067219 */ /* 0x000fca0000011609 */
[----:B------:R-:W2:Y:S01]  /*5a00*/  LDC R26, c[0x0][0x638] ;  /* 0x00018e00ff1a7b82 */ /* 0x000ea20000000800 */
[-C--:B---3--:R-:W-:Y:S02]  /*5a10*/  SHF.L.U32 R8, R8, R27.reuse, RZ ;  /* 0x0000001b08087219 */ /* 0x088fe400000006ff */
[-CC-:B------:R-:W-:Y:S02]  /*5a20*/  SHF.R.U64 R25, R23, R27.reuse, R6.reuse ;  /* 0x0000001b17197219 */ /* 0x180fe40000001206 */
[----:B------:R-:W-:Y:S02]  /*5a30*/  LOP3.LUT R32, RZ, R8, RZ, 0x33, !PT ;  /* 0x00000008ff207212 */ /* 0x000fe400078e33ff */
[----:B------:R-:W-:Y:S01]  /*5a40*/  SHF.R.U32.HI R9, RZ, R27, R6 ;  /* 0x0000001bff097219 */ /* 0x000fe20000011606 */
[----:B------:R-:W3:Y:S01]  /*5a50*/  LDC R31, c[0x0][0x610] ;  /* 0x00018400ff1f7b82 */ /* 0x000ee20000000800 */
[----:B------:R-:W-:Y:S01]  /*5a60*/  IMAD.MOV.U32 R8, RZ, RZ, R25 ;  /* 0x000000ffff087224 */ /* 0x000fe200078e0019 */
[----:B------:R-:W-:Y:S06]  /*5a70*/  @!P0 BRA `(.L_x_169) ;  /* 0x0000000000288947 */ /* 0x000fec0003800000 */
        /* <DEDUP_REMOVED lines=10> */
.L_x_169:
[----:B------:R-:W-:Y:S02]  /*5b20*/  ISETP.NE.AND P0, PT, R2, 0x1, PT ;  /* 0x000000010200780c */ /* 0x000fe40003f05270 */
[----:B-1----:R-:W-:Y:S01]  /*5b30*/  SHF.R.U64 R6, R8, R24, R9 ;  /* 0x0000001808067219 */ /* 0x002fe20000001209 */
[----:B0-----:R-:W-:Y:S01]  /*5b40*/  VIADD R9, R22, 0xffffffff ;  /* 0xffffffff16097836 */ /* 0x001fe20000000000 */
[----:B------:R-:W-:Y:S02]  /*5b50*/  SHF.L.U32 R30, R30, R27, RZ ;  /* 0x0000001b1e1e7219 */ /* 0x000fe400000006ff */
[----:B------:R-:W-:Y:S01]  /*5b60*/  LOP3.LUT R5, R23, R32, RZ, 0xc0, !PT ;  /* 0x0000002017057212 */ /* 0x000fe200078ec0ff */
[----:B------:R-:W-:-:S04]  /*5b70*/  IMAD.MOV R8, RZ, RZ, -R6 ;  /* 0x000000ffff087224 */ /* 0x000fc800078e0a06 */
[----:B------:R-:W-:Y:S01]  /*5b80*/  IMAD R6, R30, R6, R5 ;  /* 0x000000061e067224 */ /* 0x000fe200078e0205 */
[----:B------:R-:W-:Y:S01]  /*5b90*/  LOP3.LUT R5, R10, R9, RZ, 0xc0, !PT ;  /* 0x000000090a057212 */ /* 0x000fe200078ec0ff */
[----:B------:R-:W-:Y:S02]  /*5ba0*/  @P0 IMAD R3, R7, R20, R4 ;  /* 0x0000001407030224 */ /* 0x000fe400078e0204 */
[----:B--2---:R-:W-:Y:S02]  /*5bb0*/  IMAD R4, R8, R26, R25 ;  /* 0x0000001a08047224 */ /* 0x004fe400078e0219 */
[----:B---3--:R-:W-:Y:S02]  /*5bc0*/  IMAD R3, R6, R31, R3 ;  /* 0x0000001f06037224 */ /* 0x008fe400078e0203 */
[----:B------:R-:W-:Y:S02]  /*5bd0*/  IMAD R4, R4, R22, R5 ;  /* 0x0000001604047224 */ /* 0x000fe400078e0205 */
[----:B------:R-:W-:-:S02]  /*5be0*/  IMAD.MOV.U32 R8, RZ, RZ, 0x1 ;  /* 0x00000001ff087424 */ /* 0x000fc400078e00ff */
[----:B------:R-:W-:Y:S01]  /*5bf0*/  IMAD.MOV.U32 R6, RZ, RZ, R21 ;  /* 0x000000ffff067224 */ /* 0x000fe200078e0015 */
[----:B------:R-:W-:Y:S02]  /*5c00*/  SEL R19, R4, R3, !P0 ;  /* 0x0000000304137207 */ /* 0x000fe40004000000 */
[----:B------:R-:W-:-:S07]  /*5c10*/  SEL R13, R3, R4, !P0 ;  /* 0x00000004030d7207 */ /* 0x000fce0004000000 */
.L_x_167:
[----:B------:R-:W-:-:S08]  /*5c20*/  NOP ;  /* 0x0000000000007918 */ /* 0x000fd00000000000 */
[----:B------:R-:W0:-:S00]  /*5c30*/  USETMAXREG.DEALLOC.CTAPOOL 0x28 ;  /* 0x00000028000079c8 */ /* 0x000e0000080e0500 */
[----:B0-----:R-:W-:-:S13]  /*5c40*/  ISETP.NE.AND P0, PT, R0, RZ, PT ;  /* 0x000000ff0000720c */ /* 0x001fda0003f05270 */
[----:B------:R-:W-:Y:S05]  /*5c50*/  @P0 EXIT ;  /* 0x000000000000094d */ /* 0x000fea0003800000 */
[----:B------:R-:W-:Y:S01]  /*5c60*/  LOP3.LUT P0, RZ, R8, 0xff, RZ, 0xc0, !PT ;  /* 0x000000ff08ff7812 */ /* 0x000fe2000780c0ff */
[----:B------:R-:W-:Y:S02]  /*5c70*/  IMAD.MOV.U32 R10, RZ, RZ, 0x1 ;  /* 0x00000001ff0a7424 */ /* 0x000fe400078e00ff */
[----:B------:R-:W-:-:S10]  /*5c80*/  IMAD.MOV.U32 R9, RZ, RZ, RZ ;  /* 0x000000ffff097224 */ /* 0x000fd400078e00ff */
[----:B------:R-:W-:Y:S05]  /*5c90*/  @!P0 BRA `(.L_x_170) ;  /* 0x0000000c00688947 */ /* 0x000fea0003800000 */
[----:B------:R-:W0:Y:S01]  /*5ca0*/  LDC R0, c[0x0][0x28c] ;  /* 0x0000a300ff007b82 */ /* 0x000e220000000800 */
[----:B------:R-:W-:Y:S01]  /*5cb0*/  UMOV UR11, 0x1 ;  /* 0x00000001000b7882 */ /* 0x000fe20000000000 */
[----:B------:R-:W-:Y:S01]  /*5cc0*/  ULDC UR5, c[0x0][0x658] ;  /* 0x0001960000057ab9 */ /* 0x000fe20000000800 */
[----:B------:R-:W-:Y:S01]  /*5cd0*/  UMOV UR10, 0xffffffff ;  /* 0xffffffff000a7882 */ /* 0x000fe20000000000 */
[----:B------:R-:W-:Y:S01]  /*5ce0*/  BSSY B0, `(.L_x_170) ;  /* 0x00000d5000007945 */ /* 0x000fe20003800000 */
[----:B------:R-:W-:Y:S01]  /*5cf0*/  USHF.L.U32 UR10, UR10, UR5, URZ ;  /* 0x000000050a0a7299 */ /* 0x000fe2000800063f */
[----:B------:R-:W-:Y:S01]  /*5d00*/  LOP3.LUT R12, R18, 0x2, RZ, 0xfc, !PT ;  /* 0x00000002120c7812 */ /* 0x000fe200078efcff */
[----:B------:R-:W-:Y:S01]  /*5d10*/  IMAD.MOV.U32 R10, RZ, RZ, 0x1 ;  /* 0x00000001ff0a7424 */ /* 0x000fe200078e00ff */
[----:B------:R-:W1:Y:S01]  /*5d20*/  S2UR UR9, SR_CgaCtaId ;  /* 0x00000000000979c3 */ /* 0x000e620000008800 */
[----:B------:R-:W-:Y:S01]  /*5d30*/  IMAD.MOV.U32 R9, RZ, RZ, RZ ;  /* 0x000000ffff097224 */ /* 0x000fe200078e00ff */
[----:B------:R-:W-:Y:S01]  /*5d40*/  ULDC UR4, c[0x0][0x600] ;  /* 0x0001800000047ab9 */ /* 0x000fe20000000800 */
[----:B------:R-:W-:Y:S01]  /*5d50*/  UMOV UR15, 0x5 ;  /* 0x00000005000f7882 */ /* 0x000fe20000000000 */
[----:B------:R-:W-:-:S02]  /*5d60*/  UIADD3 UR4, UR4, -0x1, URZ ;  /* 0xffffffff04047890 */ /* 0x000fc4000fffe03f */
[----:B------:R-:W-:Y:S01]  /*5d70*/  USHF.L.U32 UR5, UR11, UR5, URZ ;  /* 0x000000050b057299 */ /* 0x000fe2000800063f */
[----:B------:R-:W-:Y:S01]  /*5d80*/  ULDC.64 UR24, c[0x0][0x198] ;  /* 0x0000660000187ab9 */ /* 0x000fe20000000a00 */
[----:B0-----:R-:W-:-:S05]  /*5d90*/  VIADD R0, R0, 0x1f ;  /* 0x0000001f00007836 */ /* 0x001fca0000000000 */
[----:B------:R-:W-:Y:S01]  /*5da0*/  SHF.R.S32.HI R3, RZ, 0x1f, R0 ;  /* 0x0000001fff037819 */ /* 0x000fe20000011400 */
[----:B-1----:R-:W-:-:S03]  /*5db0*/  ULOP3.LUT UR8, UR9, 0x1, URZ, 0xc0, !UPT ;  /* 0x0000000109087892 */ /* 0x002fc6000f8ec03f */
[----:B------:R-:W-:Y:S01]  /*5dc0*/  LEA.HI R3, R3, R0, RZ, 0x5 ;  /* 0x0000000003037211 */ /* 0x000fe200078f28ff */
[----:B------:R-:W-:Y:S01]  /*5dd0*/  USHF.R.U32.HI UR26, URZ, 0x1, UR9 ;  /* 0x000000013f1a7899 */ /* 0x000fe20008011609 */
[----:B------:R-:W-:Y:S01]  /*5de0*/  IMAD.MOV.U32 R0, RZ, RZ, 0x1 ;  /* 0x00000001ff007424 */ /* 0x000fe200078e00ff */
[----:B------:R-:W-:Y:S01]  /*5df0*/  USHF.L.U32 UR6, UR9, 0x6, URZ ;  /* 0x0000000609067899 */ /* 0x000fe2000800063f */
[--C-:B------:R-:W-:Y:S01]  /*5e00*/  SHF.R.S32.HI R8, RZ, 0x5, R3.reuse ;  /* 0x00000005ff087819 */ /* 0x100fe20000011403 */
[----:B------:R-:W-:Y:S02]  /*5e10*/  USHF.L.U32 UR7, UR9, 0xb, URZ ;  /* 0x0000000b09077899 */ /* 0x000fe4000800063f */
[----:B------:R-:W-:Y:S01]  /*5e20*/  ULOP3.LUT UR9, UR9, 0xfffffffe, URZ, 0xc0, !UPT ;  /* 0xfffffffe09097892 */ /* 0x000fe2000f8ec03f */
[----:B------:R-:W-:Y:S01]  /*5e30*/  PRMT R3, R0, 0x7610, R3 ;  /* 0x0000761000037816 */ /* 0x000fe20000000003 */
[----:B------:R-:W-:Y:S01]  /*5e40*/  UISETP.GT.U32.AND UP0, UPT, UR8, 0xffff, UPT ;  /* 0x0000ffff0800788c */ /* 0x000fe2000bf04070 */
[----:B------:R-:W-:Y:S01]  /*5e50*/  VIADD R0, R8, 0x1 ;  /* 0x0000000108007836 */ /* 0x000fe20000000000 */
[----:B------:R-:W-:-:S02]  /*5e60*/  USHF.L.U32 UR14, UR11, UR9, URZ ;  /* 0x000000090b0e7299 */ /* 0x000fc4000800063f */
[----:B------:R-:W-:Y:S02]  /*5e70*/  ULOP3.LUT UR9, UR9, 0x1, URZ, 0xfc, !UPT ;  /* 0x0000000109097892 */ /* 0x000fe4000f8efc3f */
[----:B------:R-:W-:Y:S02]  /*5e80*/  USEL UR8, UR8, 0xffff, !UP0 ;  /* 0x0000ffff08087887 */ /* 0x000fe4000c000000 */
[----:B------:R-:W-:Y:S02]  /*5e90*/  ULOP3.LUT UR13, UR7, 0x800, URZ, 0xc0, !UPT ;  /* 0x00000800070d7892 */ /* 0x000fe4000f8ec03f */
[----:B------:R-:W-:Y:S02]  /*5ea0*/  USHF.L.U32 UR9, UR11, UR9, URZ ;  /* 0x000000090b097299 */ /* 0x000fe4000800063f */
[----:B------:R-:W-:Y:S02]  /*5eb0*/  ULOP3.LUT UR8, UR8, 0xffff, URZ, 0xc0, !UPT ;  /* 0x0000ffff08087892 */ /* 0x000fe4000f8ec03f */
[----:B------:R-:W-:-:S02]  /*5ec0*/  ULEA UR27, UR26, 0x100, 0xb ;  /* 0x000001001a1b7891 */ /* 0x000fc4000f8e583f */
[----:B------:R-:W-:Y:S02]  /*5ed0*/  ULOP3.LUT UR6, UR6, 0x40, URZ, 0xc0, !UPT ;  /* 0x0000004006067892 */ /* 0x000fe4000f8ec03f */
[----:B------:R-:W-:Y:S02]  /*5ee0*/  ULOP3.LUT UR7, URZ, UR10, URZ, 0x33, !UPT ;  /* 0x0000000a3f077292 */ /* 0x000fe4000f8e333f */
[----:B------:R-:W-:Y:S02]  /*5ef0*/  ULOP3.LUT UR13, UR13, 0x4100, URZ, 0xfc, !UPT ;  /* 0x000041000d0d7892 */ /* 0x000fe4000f8efc3f */
[----:B------:R-:W-:Y:S02]  /*5f00*/  ULOP3.LUT UR14, UR14, UR9, URZ, 0xfc, !UPT ;  /* 0x000000090e0e7292 */ /* 0x000fe4000f8efc3f */
[----:B------:R-:W-:-:S12]  /*5f10*/  USHF.L.U32 UR15, UR15, UR8, URZ ;  /* 0x000000080f0f7299 */ /* 0x000fd8000800063f */
.L_x_181:
[----:B------:R-:W-:-:S03]  /*5f20*/  UMOV UR8, 0xffffffff ;  /* 0xffffffff00087882 */ /* 0x000fc60000000000 */
[----:B------:R-:W-:Y:S05]  /*5f30*/  BRA.DIV UR8, `(.L_x_171) ;  /* 0x0000000e08a87947 */ /* 0x000fea000b800000 */
[----:B------:R-:W-:-:S13]  /*5f40*/  ELECT P6, URZ, PT ;  /* 0x00000000003f782f */ /* 0x000fda00038c0000 */
.L_x_192:
[----:B------:R-:W0:Y:S01]  /*5f50*/  LDC R4, c[0x0][0x28c] ;  /* 0x0000a300ff047b82 */ /* 0x000e220000000800 */
[----:B------:R-:W-:Y:S01]  /*5f60*/  BSSY B1, `(.L_x_172) ;  /* 0x0000039000017945 */ /* 0x000fe20003800000 */
[----:B0-----:R-:W-:-:S13]  /*5f70*/  ISETP.LT.OR P6, PT, R4, 0x1, !P6 ;  /* 0x000000010400780c */ /* 0x001fda00077c1670 */
[----:B------:R-:W-:Y:S05]  /*5f80*/  @P6 BRA `(.L_x_173) ;  /* 0x0000000000d86947 */ /* 0x000fea0003800000 */
[----:B------:R-:W-:Y:S01]  /*5f90*/  LEA R13, R13, UR26, 0x1 ;  /* 0x0000001a0d0d7c11 */ /* 0x000fe2000f8e08ff */
[----:B------:R-:W-:Y:S01]  /*5fa0*/  IMAD.MOV.U32 R21, RZ, RZ, RZ ;  /* 0x000000ffff157224 */ /* 0x000fe200078e00ff */
[----:B------:R-:W-:Y:S01]  /*5fb0*/  LEA R19, R19, UR6, 0x7 ;  /* 0x0000000613137c11 */ /* 0x000fe2000f8e38ff */
[----:B------:R-:W-:Y:S02]  /*5fc0*/  IMAD.MOV.U32 R4, RZ, RZ, R0 ;  /* 0x000000ffff047224 */ /* 0x000fe400078e0000 */
[----:B------:R-:W-:Y:S02]  /*5fd0*/  IMAD.MOV.U32 R5, RZ, RZ, R10 ;  /* 0x000000ffff057224 */ /* 0x000fe400078e000a */
[----:B------:R-:W-:Y:S02]  /*5fe0*/  IMAD.MOV.U32 R7, RZ, RZ, R9 ;  /* 0x000000ffff077224 */ /* 0x000fe400078e0009 */
[----:B------:R-:W-:-:S07]  /*5ff0*/  IMAD.SHL.U32 R15, R13, 0x40, RZ ;  /* 0x000000400d0f7824 */ /* 0x000fce00078e00ff */
.L_x_176:
[----:B------:R-:W0:Y:S01]  /*6000*/  S2R R14, SR_CgaCtaId ;  /* 0x00000000000e7919 */ /* 0x000e220000008800 */
[----:B------:R-:W-:Y:S02]  /*6010*/  MOV R13, 0x400 ;  /* 0x00000400000d7802 */ /* 0x000fe40000000f00 */
[----:B------:R-:W-:Y:S02]  /*6020*/  ISETP.NE.AND P1, PT, R11, RZ, PT ;  /* 0x000000ff0b00720c */ /* 0x000fe40003f25270 */
[----:B0-----:R-:W-:Y:S02]  /*6030*/  LEA R22, R14, R13, 0x18 ;  /* 0x0000000d0e167211 */ /* 0x001fe400078ec0ff */
[----:B------:R-:W-:-:S09]  /*6040*/  SHF.L.U32 R13, R5, 0x1f, RZ ;  /* 0x0000001f050d7819 */ /* 0x000fd200000006ff */
[----:B------:R-:W0:Y:S01]  /*6050*/  @!P1 LDC R14, c[0x0][0x500] ;  /* 0x00014000ff0e9b82 */ /* 0x000e220000000800 */
[----:B------:R-:W-:-:S04]  /*6060*/  IMAD R20, R7, 0x8, R22 ;  /* 0x0000000807147824 */ /* 0x000fc800078e0216 */
[----:B------:R-:W1:Y:S02]  /*6070*/  SYNCS.PHASECHK.TRANS64.TRYWAIT P0, [R20+URZ+0x20], R13 ;  /* 0x0000200d140075a7 */ /* 0x000e64000800017f */
[----:B-1----:R-:W-:Y:S05]  /*6080*/  @!P0 BRA `(.L_x_174) ;  /* 0x0000000c00748947 */ /* 0x002fea0003800000 */
.L_x_193:
[----:B-1----:R-:W-:Y:S01]  /*6090*/  PRMT R13, R12, 0x9910, RZ ;  /* 0x000099100c0d7816 */ /* 0x002fe200000000ff */
[----:B0-----:R0:W-:Y:S03]  /*60a0*/  @!P1 SYNCS.ARRIVE.TRANS64 RZ, [R20+URZ], R14 ;  /* 0x0000000e14ff99a7 */ /* 0x0011e6000800003f */
[----:B------:R-:W-:-:S13]  /*60b0*/  ISETP.NE.AND P0, PT, R13, 0x2, PT ;  /* 0x000000020d00780c */ /* 0x000fda0003f05270 */
[----:B0-----:R-:W-:Y:S05]  /*60c0*/  @P0 BRA `(.L_x_175) ;  /* 0x0000000000040947 */ /* 0x001fea0003800000 */
[----:B------:R-:W-:Y:S01]  /*60d0*/  BPT.TRAP 0x1 ;  /* 0x000000040000795c */ /* 0x000fe20000300000 */
.L_x_175:
[----:B------:R-:W-:Y:S01]  /*60e0*/  R2UR UR11, R7 ;  /* 0x00000000070b72ca */ /* 0x000fe200000e0000 */
[----:B------:R-:W-:Y:S01]  /*60f0*/  VIADD R4, R4, 0xffffffff ;  /* 0xffffffff04047836 */ /* 0x000fe20000000000 */
[----:B------:R-:W-:Y:S01]  /*6100*/  R2UR UR21, R22 ;  /* 0x00000000161572ca */ /* 0x000fe200000e0000 */
[----:B------:R-:W-:Y:S01]  /*6110*/  UIADD3 UR16, UP0, UR24, 0xf0, URZ ;  /* 0x000000f018107890 */ /* 0x000fe2000ff1e03f */
[----:B------:R-:W-:Y:S01]  /*6120*/  R2UR UR22, R15 ;  /* 0x000000000f1672ca */ /* 0x000fe200000e0000 */
[----:B------:R-:W-:Y:S01]  /*6130*/  UIADD3 UR30, UP1, UR24, 0x1f0, URZ ;  /* 0x000001f0181e7890 */ /* 0x000fe2000ff3e03f */
[----:B------:R-:W-:Y:S01]  /*6140*/  R2UR UR9, R20 ;  /* 0x00000000140972ca */ /* 0x000fe200000e0000 */
[----:B------:R-:W-:Y:S01]  /*6150*/  UIADD3.X UR17, URZ, UR25, URZ, UP0, !UPT ;  /* 0x000000193f117290 */ /* 0x000fe200087fe43f */
[----:B------:R-:W-:Y:S01]  /*6160*/  R2UR UR10, R21 ;  /* 0x00000000150a72ca */ /* 0x000fe200000e0000 */
[----:B------:R-:W-:Y:S01]  /*6170*/  UPRMT UR20, URZ, 0x5410, UR15 ;  /* 0x000054103f147896 */ /* 0x000fe2000800000f */
[----:B------:R-:W-:Y:S01]  /*6180*/  R2UR UR12, R6 ;  /* 0x00000000060c72ca */ /* 0x000fe200000e0000 */
[----:B------:R-:W-:Y:S01]  /*6190*/  VIADD R7, R7, 0x1 ;  /* 0x0000000107077836 */ /* 0x000fe20000000000 */
[----:B------:R-:W-:Y:S01]  /*61a0*/  R2UR UR23, R19 ;  /* 0x00000000131772ca */ /* 0x000fe200000e0000 */
[----:B------:R-:W-:Y:S01]  /*61b0*/  ULEA UR8, UR11, UR27, 0xc ;  /* 0x0000001b0b087291 */ /* 0x000fe2000f8e603f */
[----:B------:R-:W-:Y:S01]  /*61c0*/  ISETP.GT.AND P1, PT, R4, 0x1, PT ;  /* 0x000000010400780c */ /* 0x000fe20003f24270 */
[----:B------:R-:W-:Y:S01]  /*61d0*/  ULEA UR11, UR11, UR13, 0xc ;  /* 0x0000000d0b0b7291 */ /* 0x000fe2000f8e603f */
[----:B------:R-:W-:Y:S01]  /*61e0*/  ISETP.NE.AND P0, PT, R7, 0x4, PT ;  /* 0x000000040700780c */ /* 0x000fe20003f05270 */
[----:B------:R-:W-:Y:S01]  /*61f0*/  UIADD3 UR8, UR21, UR8, URZ ;  /* 0x0000000815087290 */ /* 0x000fe2000fffe03f */
[----:B------:R-:W-:Y:S01]  /*6200*/  VIADD R21, R21, 0x20 ;  /* 0x0000002015157836 */ /* 0x000fe20000000000 */
[----:B------:R-:W-:Y:S01]  /*6210*/  UIADD3 UR21, UR21, UR11, URZ ;  /* 0x0000000b15157290 */ /* 0x000fe2000fffe03f */
[----:B------:R-:W-:Y:S01]  /*6220*/  SEL R14, RZ, 0x1, P0 ;  /* 0x00000001ff0e7807 */ /* 0x000fe20000000000 */
[----:B------:R-:W-:Y:S01]  /*6230*/  UPRMT UR28, URZ, 0x5410, UR14 ;  /* 0x000054103f1c7896 */ /* 0x000fe2000800000e */
[----:B------:R-:W-:Y:S01]  /*6240*/  SEL R7, R7, RZ, P0 ;  /* 0x000000ff07077207 */ /* 0x000fe20000000000 */
[----:B------:R-:W-:Y:S01]  /*6250*/  UIADD3.X UR31, URZ, UR25, URZ, UP1, !UPT ;  /* 0x000000193f1f7290 */ /* 0x000fe20008ffe43f */
[----:B------:R-:W-:Y:S01]  /*6260*/  LOP3.LUT R5, R5, R14, RZ, 0x3c, !PT ;  /* 0x0000000e05057212 */ /* 0x000fe200078e3cff */
[----:B------:R-:W-:Y:S01]  /*6270*/  UMOV UR18, 0x0 ;  /* 0x0000000000127882 */ /* 0x000fe20000000000 */
[----:B------:R-:W-:Y:S01]  /*6280*/  UMOV UR19, 0x10000000 ;  /* 0x1000000000137882 */ /* 0x000fe20000000000 */
[----:B------:R-:W-:-:S02]  /*6290*/  UMOV UR11, UR22 ;  /* 0x00000016000b7c82 */ /* 0x000fc40008000000 */
[----:B------:R0:W-:Y:S02]  /*62a0*/  UTMALDG.3D.MULTICAST [UR8], [UR16], UR20, desc[UR18] ;  /* 0x00001208100073b4 */ /* 0x0001e40008011814 */
[----:B0-----:R-:W-:Y:S01]  /*62b0*/  UMOV UR8, UR21 ;  /* 0x0000001500087c82 */ /* 0x001fe20008000000 */
[----:B------:R-:W-:Y:S02]  /*62c0*/  UMOV UR11, UR23 ;  /* 0x00000017000b7c82 */ /* 0x000fe40008000000 */
[----:B------:R0:W-:Y:S02]  /*62d0*/  UTMALDG.3D.MULTICAST [UR8], [UR30], UR28, desc[UR18] ;  /* 0x000012081e0073b4 */ /* 0x0001e4000801181c */
[----:B0-----:R-:W-:Y:S05]  /*62e0*/  @P1 BRA `(.L_x_176) ;  /* 0xfffffffc00441947 */ /* 0x001fea000383ffff */
.L_x_173:
[----:B------:R-:W-:Y:S05]  /*62f0*/  BSYNC B1 ;  /* 0x0000000000017941 */ /* 0x000fea0003800000 */
.L_x_172:
[----:B------:R-:W-:Y:S01]  /*6300*/  LOP3.LUT P1, RZ, R3, 0xff, RZ, 0xc0, !PT ;  /* 0x000000ff03ff7812 */ /* 0x000fe2000782c0ff */
[----:B------:R-:W-:Y:S01]  /*6310*/  IMAD.IADD R9, R8, 0x1, R9 ;  /* 0x0000000108097824 */ /* 0x000fe200078e0209 */
[----:B------:R-:W-:Y:S01]  /*6320*/  IADD3 R16, P2, R16, UR36, RZ ;  /* 0x0000002410107c10 */ /* 0x000fe2000ff5e0ff */
[----:B------:R-:W-:Y:S01]  /*6330*/  ULDC.64 UR8, c[0x0][0x650] ;  /* 0x0001940000087ab9 */ /* 0x000fe20000000a00 */
[----:B------:R-:W-:Y:S01]  /*6340*/  BSSY B1, `(.L_x_177) ;  /* 0x000006c000017945 */ /* 0x000fe20003800000 */
[----:B------:R-:W-:Y:S01]  /*6350*/  IMAD.MOV.U32 R13, RZ, RZ, -0x1 ;  /* 0xffffffffff0d7424 */ /* 0x000fe200078e00ff */
[----:B------:R-:W-:Y:S01]  /*6360*/  SHF.R.U32.HI R3, RZ, 0x2, R9 ;  /* 0x00000002ff037819 */ /* 0x000fe20000011609 */
[----:B------:R-:W-:Y:S01]  /*6370*/  IMAD.MOV.U32 R19, RZ, RZ, -0x1 ;  /* 0xffffffffff137424 */ /* 0x000fe200078e00ff */
[----:B------:R-:W-:Y:S01]  /*6380*/  ISETP.GT.U32.AND P0, PT, R9, 0x3, PT ;  /* 0x000000030900780c */ /* 0x000fe20003f04070 */
[----:B------:R-:W-:Y:S01]  /*6390*/  IMAD.MOV.U32 R6, RZ, RZ, -0x1 ;  /* 0xffffffffff067424 */ /* 0x000fe200078e00ff */
[----:B------:R-:W-:-:S02]  /*63a0*/  LOP3.LUT R3, R3, 0x1, RZ, 0xc0, !PT ;  /* 0x0000000103037812 */ /* 0x000fc400078ec0ff */
[----:B------:R-:W-:Y:S01]  /*63b0*/  ISETP.LT.U32.AND P0, PT, R8, 0x4, P0 ;  /* 0x000000040800780c */ /* 0x000fe20000701070 */
[----:B------:R-:W0:Y:S01]  /*63c0*/  @P1 S2R R5, SR_CgaCtaId ;  /* 0x0000000000051919 */ /* 0x000e220000008800 */
[----:B------:R-:W-:Y:S02]  /*63d0*/  @P1 MOV R4, 0x400 ;  /* 0x0000040000041802 */ /* 0x000fe40000000f00 */
[----:B------:R-:W-:Y:S02]  /*63e0*/  IADD3.X R17, R17, UR42, RZ, P2, !PT ;  /* 0x0000002a11117c10 */ /* 0x000fe400097fe4ff */
[----:B------:R-:W-:Y:S02]  /*63f0*/  ISETP.GE.U32.AND P2, PT, R16, UR8, PT ;  /* 0x0000000810007c0c */ /* 0x000fe4000bf46070 */
[----:B------:R-:W-:Y:S02]  /*6400*/  LOP3.LUT R9, R9, 0x3, RZ, 0xc0, !PT ;  /* 0x0000000309097812 */ /* 0x000fe400078ec0ff */
[----:B0-----:R-:W-:-:S04]  /*6410*/  @P1 LEA R4, R5, R4, 0x18 ;  /* 0x0000000405041211 */ /* 0x001fc800078ec0ff */
[----:B------:R0:W-:Y:S01]  /*6420*/  @P1 SYNCS.ARRIVE.TRANS64.A1T0 RZ, [R4+URZ+0x58], RZ ;  /* 0x000058ff04ff19a7 */ /* 0x0001e2000810003f */
[----:B------:R-:W-:Y:S02]  /*6430*/  ISETP.NE.U32.AND P1, PT, R3, 0x1, PT ;  /* 0x000000010300780c */ /* 0x000fe40003f25070 */
[----:B------:R-:W-:Y:S02]  /*6440*/  SEL R3, RZ, 0x1, !P0 ;  /* 0x00000001ff037807 */ /* 0x000fe40004000000 */
[----:B------:R-:W-:Y:S02]  /*6450*/  ISETP.GE.U32.AND.EX P0, PT, R17, UR9, PT, P2 ;  /* 0x0000000911007c0c */ /* 0x000fe4000bf06120 */
[----:B------:R-:W-:-:S04]  /*6460*/  ISETP.GT.U32.AND P1, PT, R8, 0x3, !P1 ;  /* 0x000000030800780c */ /* 0x000fc80004f24070 */
[----:B0-----:R-:W-:-:S04]  /*6470*/  SEL R4, RZ, 0x1, !P1 ;  /* 0x00000001ff047807 */ /* 0x001fc80004800000 */
[--C-:B------:R-:W-:Y:S02]  /*6480*/  LOP3.LUT R10, R4, R10, R3.reuse, 0x96, !PT ;  /* 0x0000000a040a7212 */ /* 0x100fe400078e9603 */
[----:B------:R-:W-:Y:S02]  /*6490*/  PRMT R4, RZ, 0x7610, R4 ;  /* 0x00007610ff047816 */ /* 0x000fe40000000004 */
[----:B------:R-:W-:Y:S01]  /*64a0*/  PRMT R3, RZ, 0x7610, R3 ;  /* 0x00007610ff037816 */ /* 0x000fe20000000003 */
[----:B------:R-:W-:Y:S06]  /*64b0*/  @P0 BRA `(.L_x_178) ;  /* 0x0000000400500947 */ /* 0x000fec0003800000 */
[----:B------:R-:W0:Y:S01]  /*64c0*/  S2R R15, SR_CTAID.X ;  /* 0x00000000000f7919 */ /* 0x000e220000002500 */
[----:B------:R-:W-:Y:S01]  /*64d0*/  ULDC.64 UR8, c[0x0][0x628] ;  /* 0x00018a0000087ab9 */ /* 0x000fe20000000a00 */
[----:B------:R-:W1:Y:S01]  /*64e0*/  LDC R20, c[0x0][0x144] ;  /* 0x00005100ff147b82 */ /* 0x000e620000000800 */
[----:B------:R-:W-:Y:S01]  /*64f0*/  ISETP.NE.U32.AND P0, PT, RZ, UR8, PT ;  /* 0x00000008ff007c0c */ /* 0x000fe2000bf05070 */
[----:B------:R-:W2:Y:S01]  /*6500*/  S2R R13, SR_CTAID.Y ;  /* 0x00000000000d7919 */ /* 0x000ea20000002600 */
[----:B------:R-:W-:Y:S01]  /*6510*/  ULDC UR10, c[0x0][0x150] ;  /* 0x00005400000a7ab9 */ /* 0x000fe20000000800 */
[----:B------:R-:W-:Y:S01]  /*6520*/  ULDC UR11, c[0x0][0x630] ;  /* 0x00018c00000b7ab9 */ /* 0x000fe20000000800 */
[----:B------:R-:W-:Y:S01]  /*6530*/  ISETP.NE.AND.EX P0, PT, RZ, UR9, PT, P0 ;  /* 0x00000009ff007c0c */ /* 0x000fe2000bf05300 */
[----:B------:R-:W-:Y:S01]  /*6540*/  IMAD.MOV.U32 R4, RZ, RZ, R16 ;  /* 0x000000ffff047224 */ /* 0x000fe200078e0010 */
[----:B0-----:R-:W-:-:S05]  /*6550*/  I2FP.F32.U32 R5, R15 ;  /* 0x0000000f00057245 */ /* 0x001fca0000201000 */
[----:B------:R-:W-:Y:S01]  /*6560*/  FMUL R21, R5, UR10 ;  /* 0x0000000a05157c20 */ /* 0x000fe20008400000 */
[----:B------:R-:W-:-:S05]  /*6570*/  IMAD.MOV.U32 R5, RZ, RZ, R17 ;  /* 0x000000ffff057224 */ /* 0x000fca00078e0011 */
[----:B--2---:R-:W-:Y:S05]  /*6580*/  @!P0 BRA `(.L_x_179) ;  /* 0x0000000000288947 */ /* 0x004fea0003800000 */
[----:B------:R-:W-:Y:S02]  /*6590*/  ULDC UR10, c[0x0][0x634] ;  /* 0x00018d00000a7ab9 */ /* 0x000fe40000000800 */
[----:B------:R-:W-:-:S05]  /*65a0*/  IADD3 R5, P0, R16, UR10, RZ ;  /* 0x0000000a10057c10 */ /* 0x000fca000ff1e0ff */
[----:B------:R-:W-:-:S04]  /*65b0*/  IMAD.X R19, RZ, RZ, R17, P0 ;  /* 0x000000ffff137224 */ /* 0x000fc800000e0611 */
[----:B------:R-:W-:-:S04]  /*65c0*/  IMAD.WIDE.U32 R6, R19, UR8, RZ ;  /* 0x0000000813067c25 */ /* 0x000fc8000f8e00ff */
[----:B------:R-:W-:-:S04]  /*65d0*/  IMAD.WIDE.U32 R6, P0, R5, UR9, R6 ;  /* 0x0000000905067c25 */ /* 0x000fc8000f800006 */
[----:B------:R-:W-:-:S04]  /*65e0*/  IMAD.WIDE.U32 R4, R5, UR8, RZ ;  /* 0x0000000805047c25 */ /* 0x000fc8000f8e00ff */
[----:B------:R-:W-:Y:S01]  /*65f0*/  IMAD.MOV.U32 R4, RZ, RZ, R7 ;  /* 0x000000ffff047224 */ /* 0x000fe200078e0007 */
[----:B------:R-:W-:Y:S01]  /*6600*/  IADD3 RZ, P1, R5, R6, RZ ;  /* 0x0000000605ff7210 */ /* 0x000fe20007f3e0ff */
[----:B------:R-:W-:-:S04]  /*6610*/  IMAD.X R5, RZ, RZ, RZ, P0 ;  /* 0x000000ffff057224 */ /* 0x000fc800000e06ff */
[----:B------:R-:W-:-:S08]  /*6620*/  IMAD.WIDE.U32.X R4, R19, UR9, R4, P1 ;  /* 0x0000000913047c25 */ /* 0x000fd000088e0404 */
.L_x_179:
[--C-:B------:R-:W-:Y:S01]  /*6630*/  SHF.R.U64 R14, R4, UR11, R5.reuse ;  /* 0x0000000b040e7c19 */ /* 0x100fe20008001205 */
[----:B------:R-:W0:Y:S01]  /*6640*/  F2I.U32.TRUNC.NTZ R21, R21 ;  /* 0x0000001500157305 */ /* 0x000e22000020f000 */
[----:B------:R-:W-:Y:S01]  /*6650*/  SHF.R.U32.HI R4, RZ, UR11, R5 ;  /* 0x0000000bff047c19 */ /* 0x000fe20008011605 */
[----:B------:R-:W-:Y:S01]  /*6660*/  ULDC.64 UR8, c[0x0][0x620] ;  /* 0x0001880000087ab9 */ /* 0x000fe20000000a00 */
[----:B------:R-:W-:Y:S01]  /*6670*/  IADD3 R7, P0, RZ, -R14, RZ ;  /* 0x8000000eff077210 */ /* 0x000fe20007f1e0ff */
[----:B------:R-:W-:Y:S01]  /*6680*/  ULDC.64 UR10, c[0x0][0x640] ;  /* 0x00019000000a7ab9 */ /* 0x000fe20000000a00 */
[----:B------:R-:W2:Y:S03]  /*6690*/  LDC R22, c[0x0][0x148] ;  /* 0x00005200ff167b82 */ /* 0x000ea60000000800 */
[----:B------:R-:W-:Y:S01]  /*66a0*/  IMAD.X R4, RZ, RZ, ~R4, P0 ;  /* 0x000000ffff047224 */ /* 0x000fe200000e0e04 */
[----:B------:R-:W-:-:S03]  /*66b0*/  ISETP.NE.U32.AND P0, PT, RZ, UR10, PT ;  /* 0x0000000aff007c0c */ /* 0x000fc6000bf05070 */
[----:B------:R-:W-:Y:S01]  /*66c0*/  IMAD R6, R4, UR8, RZ ;  /* 0x0000000804067c24 */ /* 0x000fe2000f8e02ff */
[----:B------:R-:W-:Y:S01]  /*66d0*/  ISETP.NE.AND.EX P0, PT, RZ, UR11, PT, P0 ;  /* 0x0000000bff007c0c */ /* 0x000fe2000bf05300 */
[----:B------:R-:W-:Y:S01]  /*66e0*/  IMAD.WIDE.U32 R4, R7, UR8, R16 ;  /* 0x0000000807047c25 */ /* 0x000fe2000f8e0010 */
[----:B------:R-:W-:-:S03]  /*66f0*/  ULDC UR8, c[0x0][0x618] ;  /* 0x0001860000087ab9 */ /* 0x000fc60000000800 */
[----:B------:R-:W-:Y:S01]  /*6700*/  IMAD R7, R7, UR9, R6 ;  /* 0x0000000907077c24 */ /* 0x000fe2000f8e0206 */
[----:B------:R-:W-:Y:S01]  /*6710*/  ULDC UR9, c[0x0][0x154] ;  /* 0x0000550000097ab9 */ /* 0x000fe20000000800 */
[----:B0-----:R-:W-:Y:S02]  /*6720*/  IMAD.MOV R6, RZ, RZ, -R21 ;  /* 0x000000ffff067224 */ /* 0x001fe400078e0a15 */
[----:B------:R-:W-:Y:S02]  /*6730*/  IMAD.IADD R5, R5, 0x1, R7 ;  /* 0x0000000105057824 */ /* 0x000fe400078e0207 */
[----:B-1----:R-:W-:Y:S01]  /*6740*/  IMAD R15, R20, R6, R15 ;  /* 0x00000006140f7224 */ /* 0x002fe200078e020f */
[----:B------:R-:W-:Y:S02]  /*6750*/  I2FP.F32.U32 R6, R13 ;  /* 0x0000000d00067245 */ /* 0x000fe40000201000 */
[--C-:B------:R-:W-:Y:S02]  /*6760*/  SHF.R.U64 R19, R4, UR8, R5.reuse ;  /* 0x0000000804137c19 */ /* 0x100fe40008001205 */
[----:B------:R-:W-:Y:S01]  /*6770*/  SHF.R.U32.HI R4, RZ, UR8, R5 ;  /* 0x00000008ff047c19 */ /* 0x000fe20008011605 */
[----:B------:R-:W-:Y:S01]  /*6780*/  FMUL R6, R6, UR9 ;  /* 0x0000000906067c20 */ /* 0x000fe20008400000 */
[----:B------:R-:W-:-:S02]  /*6790*/  ULDC UR8, c[0x0][0x608] ;  /* 0x0001820000087ab9 */ /* 0x000fc40000000800 */
[--C-:B------:R-:W-:Y:S01]  /*67a0*/  SHF.R.U64 R21, R19, UR8, R4.reuse ;  /* 0x0000000813157c19 */ /* 0x100fe20008001204 */
[----:B------:R0:W1:Y:S01]  /*67b0*/  F2I.U32.TRUNC.NTZ R24, R6 ;  /* 0x0000000600187305 */ /* 0x000062000020f000 */
[----:B------:R-:W-:Y:S01]  /*67c0*/  SHF.R.U32.HI R4, RZ, UR8, R4 ;  /* 0x00000008ff047c19 */ /* 0x000fe20008011604 */
[----:B------:R-:W-:-:S03]  /*67d0*/  ULDC UR8, c[0x0][0x658] ;  /* 0x0001960000087ab9 */ /* 0x000fc60000000800 */
[--C-:B------:R-:W-:Y:S02]  /*67e0*/  SHF.R.U64 R20, R21, UR8, R4.reuse ;  /* 0x0000000815147c19 */ /* 0x100fe40008001204 */
[----:B------:R-:W-:-:S03]  /*67f0*/  SHF.R.U32.HI R23, RZ, UR8, R4 ;  /* 0x00000008ff177c19 */ /* 0x000fc60008011604 */
[----:B------:R-:W-:Y:S02]  /*6800*/  IMAD.MOV.U32 R4, RZ, RZ, R20 ;  /* 0x000000ffff047224 */ /* 0x000fe400078e0014 */
[----:B------:R-:W-:Y:S01]  /*6810*/  IMAD.MOV.U32 R5, RZ, RZ, R23 ;  /* 0x000000ffff057224 */ /* 0x000fe200078e0017 */
[----:B0-----:R-:W-:Y:S06]  /*6820*/  @!P0 BRA `(.L_x_180) ;  /* 0x0000000000288947 */ /* 0x001fec0003800000 */
        /* <DEDUP_REMOVED lines=10> */
.L_x_180:
[----:B------:R-:W-:Y:S01]  /*68d0*/  ISETP.NE.AND P0, PT, R2, 0x1, PT ;  /* 0x000000010200780c */ /* 0x000fe20003f05270 */
[----:B------:R-:W-:Y:S01]  /*68e0*/  ULDC UR8, c[0x0][0x648] ;  /* 0x0001920000087ab9 */ /* 0x000fe20000000800 */
[----:B------:R-:W-:Y:S01]  /*68f0*/  LOP3.LUT R21, R21, UR7, RZ, 0xc0, !PT ;  /* 0x0000000715157c12 */ /* 0x000fe2000f8ec0ff */
[----:B-1----:R-:W-:Y:S01]  /*6900*/  IMAD.MOV R24, RZ, RZ, -R24 ;  /* 0x000000ffff187224 */ /* 0x002fe200078e0a18 */
[----:B------:R-:W-:Y:S01]  /*6910*/  SHF.R.U64 R4, R4, UR8, R5 ;  /* 0x0000000804047c19 */ /* 0x000fe20008001205 */
[----:B------:R-:W-:Y:S01]  /*6920*/  ULDC UR8, c[0x0][0x638] ;  /* 0x00018e0000087ab9 */ /* 0x000fe20000000800 */
[----:B------:R-:W-:Y:S01]  /*6930*/  LOP3.LUT R19, R19, UR4, RZ, 0xc0, !PT ;  /* 0x0000000413137c12 */ /* 0x000fe2000f8ec0ff */
[----:B------:R-:W-:Y:S01]  /*6940*/  ULDC UR9, c[0x0][0x610] ;  /* 0x0001840000097ab9 */ /* 0x000fe20000000800 */
[----:B------:R-:W-:Y:S02]  /*6950*/  IMAD.MOV.U32 R6, RZ, RZ, R14 ;  /* 0x000000ffff067224 */ /* 0x000fe400078e000e */
[----:B------:R-:W-:-:S02]  /*6960*/  IMAD.MOV R5, RZ, RZ, -R4 ;  /* 0x000000ffff057224 */ /* 0x000fc400078e0a04 */
[----:B------:R-:W-:Y:S02]  /*6970*/  IMAD R4, R4, UR5, R21 ;  /* 0x0000000504047c24 */ /* 0x000fe4000f8e0215 */
[----:B--2---:R-:W-:Y:S02]  /*6980*/  @P0 IMAD R15, R22, R24, R13 ;  /* 0x00000018160f0224 */ /* 0x004fe400078e020d */
[----:B------:R-:W-:Y:S01]  /*6990*/  IMAD R20, R5, UR8, R20 ;  /* 0x0000000805147c24 */ /* 0x000fe2000f8e0214 */
[----:B------:R-:W-:Y:S01]  /*69a0*/  ULDC UR8, c[0x0][0x600] ;  /* 0x0001800000087ab9 */ /* 0x000fe20000000800 */
[----:B------:R-:W-:Y:S02]  /*69b0*/  IMAD R15, R4, UR9, R15 ;  /* 0x00000009040f7c24 */ /* 0x000fe4000f8e020f */
[----:B------:R-:W-:Y:S02]  /*69c0*/  IMAD R20, R20, UR8, R19 ;  /* 0x0000000814147c24 */ /* 0x000fe4000f8e0213 */
[----:B------:R-:W-:-:S03]  /*69d0*/  IMAD.MOV.U32 R4, RZ, RZ, 0x1 ;  /* 0x00000001ff047424 */ /* 0x000fc600078e00ff */
[----:B------:R-:W-:Y:S02]  /*69e0*/  SEL R19, R20, R15, !P0 ;  /* 0x0000000f14137207 */ /* 0x000fe40004000000 */
[----:B------:R-:W-:-:S07]  /*69f0*/  SEL R13, R15, R20, !P0 ;  /* 0x000000140f0d7207 */ /* 0x000fce0004000000 */
.L_x_178:
[----:B------:R-:W-:Y:S05]  /*6a00*/  BSYNC B1 ;  /* 0x0000000000017941 */ /* 0x000fea0003800000 */
.L_x_177:
[----:B------:R-:W-:-:S13]  /*6a10*/  LOP3.LUT P0, RZ, R4, 0xff, RZ, 0xc0, !PT ;  /* 0x000000ff04ff7812 */ /* 0x000fda000780c0ff */
[----:B------:R-:W-:Y:S05]  /*6a20*/  @P0 BRA `(.L_x_181) ;  /* 0xfffffff4003c0947 */ /* 0x000fea000383ffff */
[----:B------:R-:W-:Y:S05]  /*6a30*/  BSYNC B0 ;  /* 0x0000000000007941 */ /* 0x000fea0003800000 */
.L_x_170:
[----:B------:R-:W-:-:S03]  /*6a40*/  UMOV UR8, 0xffffffff ;  /* 0xffffffff00087882 */ /* 0x000fc60000000000 */
[----:B------:R-:W-:Y:S05]  /*6a50*/  BRA.DIV UR8, `(.L_x_182) ;  /* 0x0000000608147947 */ /* 0x000fea000b800000 */
[----:B------:R-:W-:-:S13]  /*6a60*/  ELECT P6, URZ, PT ;  /* 0x00000000003f782f */ /* 0x000fda00038c0000 */
.L_x_196:
[----:B------:R-:W-:Y:S04]  /*6a70*/  BSSY B0, `(.L_x_183) ;  /* 0x000002b000007945 */ /* 0x000fe80003800000 */
[----:B------:R-:W-:Y:S05]  /*6a80*/  @!P6 BRA `(.L_x_184) ;  /* 0x0000000000a4e947 */ /* 0x000fea0003800000 */
[----:B------:R-:W-:-:S04]  /*6a90*/  LOP3.LUT R18, R18, 0x2, RZ, 0xfc, !PT ;  /* 0x0000000212127812 */ /* 0x000fc800078efcff */
[----:B------:R-:W-:-:S13]  /*6aa0*/  ISETP.NE.AND P0, PT, R18, 0x3, PT ;  /* 0x000000031200780c */ /* 0x000fda0003f05270 */
[----:B------:R-:W-:Y:S05]  /*6ab0*/  @!P0 BRA `(.L_x_185) ;  /* 0x0000000000048947 */ /* 0x000fea0003800000 */
[----:B------:R-:W-:Y:S01]  /*6ac0*/  BPT.TRAP 0x1 ;  /* 0x000000040000795c */ /* 0x000fe20000300000 */
.L_x_185:
[----:B------:R-:W0:Y:S01]  /*6ad0*/  S2R R3, SR_CgaCtaId ;  /* 0x0000000000037919 */ /* 0x000e220000008800 */
[----:B------:R-:W-:Y:S02]  /*6ae0*/  MOV R0, 0x400 ;  /* 0x0000040000007802 */ /* 0x000fe40000000f00 */
[----:B------:R-:W-:Y:S02]  /*6af0*/  SHF.L.U32 R2, R10, 0x1f, RZ ;  /* 0x0000001f0a027819 */ /* 0x000fe400000006ff */
[----:B0-----:R-:W-:-:S05]  /*6b00*/  LEA R0, R3, R0, 0x18 ;  /* 0x0000000003007211 */ /* 0x001fca00078ec0ff */
[----:B------:R-:W-:-:S04]  /*6b10*/  VIADD R0, R0, 0x20 ;  /* 0x0000002000007836 */ /* 0x000fc80000000000 */
[C---:B------:R-:W-:Y:S02]  /*6b20*/  IMAD R5, R9.reuse, 0x8, R0 ;  /* 0x0000000809057824 */ /* 0x040fe400078e0200 */
[----:B------:R-:W-:Y:S02]  /*6b30*/  VIADD R9, R9, 0x1 ;  /* 0x0000000109097836 */ /* 0x000fe40000000000 */
[----:B------:R-:W0:Y:S03]  /*6b40*/  SYNCS.PHASECHK.TRANS64.TRYWAIT P0, [R5+URZ], R2 ;  /* 0x00000002050075a7 */ /* 0x000e26000800017f */
[----:B------:R-:W-:-:S04]  /*6b50*/  ISETP.NE.AND P1, PT, R9, 0x4, PT ;  /* 0x000000040900780c */ /* 0x000fc80003f25270 */
[----:B------:R-:W-:Y:S02]  /*6b60*/  SEL R3, RZ, 0x1, P1 ;  /* 0x00000001ff037807 */ /* 0x000fe40000800000 */
[----:B------:R-:W-:Y:S02]  /*6b70*/  SEL R9, R9, RZ, P1 ;  /* 0x000000ff09097207 */ /* 0x000fe40000800000 */
[----:B------:R-:W-:-:S03]  /*6b80*/  LOP3.LUT R10, R10, R3, RZ, 0x3c, !PT ;  /* 0x000000030a0a7212 */ /* 0x000fc600078e3cff */
[----:B------:R-:W-:Y:S01]  /*6b90*/  IMAD R7, R9, 0x8, R0 ;  /* 0x0000000809077824 */ /* 0x000fe200078e0200 */
[----:B------:R-:W-:Y:S01]  /*6ba0*/  SHF.L.U32 R4, R10, 0x1f, RZ ;  /* 0x0000001f0a047819 */ /* 0x000fe200000006ff */
[----:B0-----:R-:W-:Y:S06]  /*6bb0*/  @!P0 BRA `(.L_x_186) ;  /* 0x0000000000dc8947 */ /* 0x001fec0003800000 */
.L_x_197:
[----:B------:R-:W1:Y:S01]  /*6bc0*/  SYNCS.PHASECHK.TRANS64.TRYWAIT P0, [R7+URZ], R4 ;  /* 0x00000004070075a7 */ /* 0x000e62000800017f */
[----:B0-----:R-:W-:-:S05]  /*6bd0*/  VIADD R2, R9, 0x1 ;  /* 0x0000000109027836 */ /* 0x001fca0000000000 */
[----:B------:R-:W-:-:S04]  /*6be0*/  ISETP.NE.AND P1, PT, R2, 0x4, PT ;  /* 0x000000040200780c */ /* 0x000fc80003f25270 */
[----:B------:R-:W-:Y:S02]  /*6bf0*/  SEL R3, RZ, 0x1, P1 ;  /* 0x00000001ff037807 */ /* 0x000fe40000800000 */
[----:B------:R-:W-:Y:S02]  /*6c00*/  SEL R9, R2, RZ, P1 ;  /* 0x000000ff02097207 */ /* 0x000fe40000800000 */
[----:B------:R-:W-:-:S03]  /*6c10*/  LOP3.LUT R11, R10, R3, RZ, 0x3c, !PT ;  /* 0x000000030a0b7212 */ /* 0x000fc600078e3cff */
[----:B------:R-:W-:Y:S01]  /*6c20*/  IMAD R6, R9, 0x8, R0 ;  /* 0x0000000809067824 */ /* 0x000fe200078e0200 */
[----:B------:R-:W-:Y:S01]  /*6c30*/  SHF.L.U32 R5, R11, 0x1f, RZ ;  /* 0x0000001f0b057819 */ /* 0x000fe200000006ff */
[----:B-1----:R-:W-:Y:S06]  /*6c40*/  @!P0 BRA `(.L_x_187) ;  /* 0x0000000000cc8947 */ /* 0x002fec0003800000 */
.L_x_198:
[----:B------:R-:W1:Y:S01]  /*6c50*/  SYNCS.PHASECHK.TRANS64.TRYWAIT P0, [R6+URZ], R5 ;  /* 0x00000005060075a7 */ /* 0x000e62000800017f */
[----:B------:R-:W-:-:S05]  /*6c60*/  VIADD R2, R9, 0x1 ;  /* 0x0000000109027836 */ /* 0x000fca0000000000 */
[----:B------:R-:W-:-:S04]  /*6c70*/  ISETP.NE.AND P1, PT, R2, 0x4, PT ;  /* 0x000000040200780c */ /* 0x000fc80003f25270 */
[----:B0-----:R-:W-:Y:S02]  /*6c80*/  SEL R4, RZ, 0x1, P1 ;  /* 0x00000001ff047807 */ /* 0x001fe40000800000 */
[----:B------:R-:W-:Y:S02]  /*6c90*/  SEL R3, R2, RZ, P1 ;  /* 0x000000ff02037207 */ /* 0x000fe40000800000 */
[----:B------:R-:W-:Y:S01]  /*6ca0*/  LOP3.LUT R4, R11, R4, RZ, 0x3c, !PT ;  /* 0x000000040b047212 */ /* 0x000fe200078e3cff */
[----:B-1----:R-:W-:Y:S06]  /*6cb0*/  @!P0 BRA `(.L_x_188) ;  /* 0x0000000000c48947 */ /* 0x002fec0003800000 */
.L_x_199:
[----:B------:R-:W-:Y:S01]  /*6cc0*/  IMAD R3, R3, 0x8, R0 ;  /* 0x0000000803037824 */ /* 0x000fe200078e0200 */
[----:B------:R-:W-:-:S07]  /*6cd0*/  SHF.L.U32 R0, R4, 0x1f, RZ ;  /* 0x0000001f04007819 */ /* 0x000fce00000006ff */
.L_x_189:
[----:B-1----:R1:W2:Y:S02]  /*6ce0*/  SYNCS.PHASECHK.TRANS64.TRYWAIT P0, [R3+URZ], R0 ;  /* 0x00000000030075a7 */ /* 0x0022a4000800017f */
[----:B--2---:R-:W-:Y:S05]  /*6cf0*/  @!P0 NANOSLEEP.SYNCS 0x989680 ;  /* 0x009896800000895d */ /* 0x004fea0003900000 */
[----:B------:R-:W2:Y:S02]  /*6d00*/  @!P0 SYNCS.PHASECHK.TRANS64 P0, [R3+URZ], R0 ;  /* 0x00000000030085a7 */ /* 0x000ea4000800007f */
[----:B--2---:R-:W-:Y:S05]  /*6d10*/  @!P0 BRA `(.L_x_189) ;  /* 0xfffffffc00f08947 */ /* 0x004fea000383ffff */
.L_x_184:
[----:B------:R-:W-:Y:S05]  /*6d20*/  BSYNC B0 ;  /* 0x0000000000007941 */ /* 0x000fea0003800000 */
.L_x_183:
[----:B------:R-:W-:Y:S05]  /*6d30*/  EXIT ;  /* 0x000000000000794d */ /* 0x000fea0003800000 */
.L_x_21:
[----:B-1----:R1:W2:Y:S02]  /*6d40*/  SYNCS.PHASECHK.TRANS64.TRYWAIT P1, [R3+URZ], R0 ;  /* 0x00000000030075a7 */ /* 0x0022a4000802017f */
[----:B--2---:R-:W-:Y:S05]  /*6d50*/  @!P1 NANOSLEEP.SYNCS 0x989680 ;  /* 0x009896800000995d */ /* 0x004fea0003900000 */
[----:B------:R-:W2:Y:S02]  /*6d60*/  @!P1 SYNCS.PHASECHK.TRANS64 P1, [R3+URZ], R0 ;  /* 0x00000000030095a7 */ /* 0x000ea4000802007f */
[----:B--2---:R-:W-:Y:S05]  /*6d70*/  @!P1 BRA `(.L_x_21) ;  /* 0xfffffffc00f09947 */ /* 0x004fea000383ffff */
[----:B------:R-:W-:Y:S05]  /*6d80*/  BRA `(.L_x_20) ;  /* 0xffffffa800787947 */ /* 0x000fea000383ffff */
.L_x_26:
[----:B-1----:R1:W2:Y:S02]  /*6d90*/  SYNCS.PHASECHK.TRANS64.TRYWAIT P1, [R5+URZ], R4 ;  /* 0x00000004050075a7 */ /* 0x0022a4000802017f */
[----:B--2---:R-:W-:Y:S05]  /*6da0*/  @!P1 NANOSLEEP.SYNCS 0x989680 ;  /* 0x009896800000995d */ /* 0x004fea0003900000 */
[----:B------:R-:W2:Y:S02]  /*6db0*/  @!P1 SYNCS.PHASECHK.TRANS64 P1, [R5+URZ], R4 ;  /* 0x00000004050095a7 */ /* 0x000ea4000802007f */
[----:B--2---:R-:W-:Y:S05]  /*6dc0*/  @!P1 BRA `(.L_x_26) ;  /* 0xfffffffc00f09947 */ /* 0x004fea000383ffff */
[----:B------:R-:W-:Y:S05]  /*6dd0*/  BRA `(.L_x_25) ;  /* 0xffffffa800f87947 */ /* 0x000fea000383ffff */
.L_x_171:
[----:B------:R-:W-:Y:S01]  /*6de0*/  BSSY B1, `(.L_x_190) ;  /* 0x0000006000017945 */ /* 0x000fe20003800000 */
[----:B------:R-:W-:-:S07]  /*6df0*/  IMAD.MOV.U32 R15, RZ, RZ, -0x1 ;  /* 0xffffffffff0f7424 */ /* 0x000fce00078e00ff */
[----:B------:R-:W-:Y:S05]  /*6e00*/  WARPSYNC.COLLECTIVE R15, `(.L_x_191) ;  /* 0x000000000f0c7348 */ /* 0x000fea0003c00000 */
[----:B------:R-:W-:Y:S02]  /*6e10*/  ELECT P6, UR62, PT ;  /* 0x00000000003e782f */ /* 0x000fe400038c0000 */
[----:B------:R-:W-:Y:S01]  /*6e20*/  MOV R14, UR62 ;  /* 0x0000003e000e7c02 */ /* 0x000fe20008000f00 */
[----:B------:R-:W-:Y:S10]  /*6e30*/  ENDCOLLECTIVE ;  /* 0x000000000000791b */ /* 0x000ff40003800000 */
.L_x_191:
[----:B------:R-:W-:Y:S05]  /*6e40*/  BSYNC B1 ;  /* 0x0000000000017941 */ /* 0x000fea0003800000 */
.L_x_190:
[----:B------:R-:W-:Y:S05]  /*6e50*/  BRA `(.L_x_192) ;  /* 0xfffffff0003c7947 */ /* 0x000fea000383ffff */
.L_x_174:
[----:B-1----:R1:W2:Y:S02]  /*6e60*/  SYNCS.PHASECHK.TRANS64.TRYWAIT P0, [R20+URZ+0x20], R13 ;  /* 0x0000200d140075a7 */ /* 0x0022a4000800017f */
[----:B--2---:R-:W-:Y:S05]  /*6e70*/  @!P0 NANOSLEEP.SYNCS 0x989680 ;  /* 0x009896800000895d */ /* 0x004fea0003900000 */
[----:B------:R-:W2:Y:S02]  /*6e80*/  @!P0 SYNCS.PHASECHK.TRANS64 P0, [R20+URZ+0x20], R13 ;  /* 0x0000200d140085a7 */ /* 0x000ea4000800007f */
[----:B--2---:R-:W-:Y:S05]  /*6e90*/  @!P0 BRA `(.L_x_174) ;  /* 0xfffffffc00f08947 */ /* 0x004fea000383ffff */
[----:B------:R-:W-:Y:S05]  /*6ea0*/  BRA `(.L_x_193) ;  /* 0xfffffff000787947 */ /* 0x000fea000383ffff */
.L_x_182:
[----:B------:R-:W-:Y:S01]  /*6eb0*/  BSSY B0, `(.L_x_194) ;  /* 0x0000006000007945 */ /* 0x000fe20003800000 */
[----:B------:R-:W-:-:S07]  /*6ec0*/  IMAD.MOV.U32 R15, RZ, RZ, -0x1 ;  /* 0xffffffffff0f7424 */ /* 0x000fce00078e00ff */
[----:B------:R-:W-:Y:S05]  /*6ed0*/  WARPSYNC.COLLECTIVE R15, `(.L_x_195) ;  /* 0x000000000f0c7348 */ /* 0x000fea0003c00000 */
[----:B------:R-:W-:Y:S02]  /*6ee0*/  ELECT P6, UR62, PT ;  /* 0x00000000003e782f */ /* 0x000fe400038c0000 */
[----:B------:R-:W-:Y:S01]  /*6ef0*/  MOV R14, UR62 ;  /* 0x0000003e000e7c02 */ /* 0x000fe20008000f00 */
[----:B------:R-:W-:Y:S10]  /*6f00*/  ENDCOLLECTIVE ;  /* 0x000000000000791b */ /* 0x000ff40003800000 */
.L_x_195:
[----:B------:R-:W-:Y:S05]  /*6f10*/  BSYNC B0 ;  /* 0x0000000000007941 */ /* 0x000fea0003800000 */
.L_x_194:
[----:B------:R-:W-:Y:S05]  /*6f20*/  BRA `(.L_x_196) ;  /* 0xfffffff800d07947 */ /* 0x000fea000383ffff */
.L_x_186:
[----:B0-----:R0:W1:Y:S02]  /*6f30*/  SYNCS.PHASECHK.TRANS64.TRYWAIT P0, [R5+URZ], R2 ;  /* 0x00000002050075a7 */ /* 0x001064000800017f */
[----:B-1----:R-:W-:Y:S05]  /*6f40*/  @!P0 NANOSLEEP.SYNCS 0x989680 ;  /* 0x009896800000895d */ /* 0x002fea0003900000 */
[----:B------:R-:W1:Y:S02]  /*6f50*/  @!P0 SYNCS.PHASECHK.TRANS64 P0, [R5+URZ], R2 ;  /* 0x00000002050085a7 */ /* 0x000e64000800007f */
[----:B-1----:R-:W-:Y:S05]  /*6f60*/  @!P0 BRA `(.L_x_186) ;  /* 0xfffffffc00f08947 */ /* 0x002fea000383ffff */
[----:B------:R-:W-:Y:S05]  /*6f70*/  BRA `(.L_x_197) ;  /* 0xfffffffc00107947 */ /* 0x000fea000383ffff */
.L_x_187:
[----:B0-----:R0:W1:Y:S02]  /*6f80*/  SYNCS.PHASECHK.TRANS64.TRYWAIT P0, [R7+URZ], R4 ;  /* 0x00000004070075a7 */ /* 0x001064000800017f */
[----:B-1----:R-:W-:Y:S05]  /*6f90*/  @!P0 NANOSLEEP.SYNCS 0x989680 ;  /* 0x009896800000895d */ /* 0x002fea0003900000 */
[----:B------:R-:W1:Y:S02]  /*6fa0*/  @!P0 SYNCS.PHASECHK.TRANS64 P0, [R7+URZ], R4 ;  /* 0x00000004070085a7 */ /* 0x000e64000800007f */
[----:B-1----:R-:W-:Y:S05]  /*6fb0*/  @!P0 BRA `(.L_x_187) ;  /* 0xfffffffc00f08947 */ /* 0x002fea000383ffff */
[----:B------:R-:W-:Y:S05]  /*6fc0*/  BRA `(.L_x_198) ;  /* 0xfffffffc00207947 */ /* 0x000fea000383ffff */
.L_x_188:
[----:B0-----:R0:W1:Y:S02]  /*6fd0*/  SYNCS.PHASECHK.TRANS64.TRYWAIT P0, [R6+URZ], R5 ;  /* 0x00000005060075a7 */ /* 0x001064000800017f */
[----:B-1----:R-:W-:Y:S05]  /*6fe0*/  @!P0 NANOSLEEP.SYNCS 0x989680 ;  /* 0x009896800000895d */ /* 0x002fea0003900000 */
[----:B------:R-:W1:Y:S02]  /*6ff0*/  @!P0 SYNCS.PHASECHK.TRANS64 P0, [R6+URZ], R5 ;  /* 0x00000005060085a7 */ /* 0x000e64000800007f */
[----:B-1----:R-:W-:Y:S05]  /*7000*/  @!P0 BRA `(.L_x_188) ;  /* 0xfffffffc00f08947 */ /* 0x002fea000383ffff */
[----:B------:R-:W-:Y:S05]  /*7010*/  BRA `(.L_x_199) ;  /* 0xfffffffc00287947 */ /* 0x000fea000383ffff */
.L_x_200:
[----:B------:R-:W-:-:S00]  /*7020*/  BRA `(.L_x_200) ;  /* 0xfffffffc00fc7947 */ /* 0x000fc0000383ffff */
[----:B------:R-:W-:-:S00]  /*7030*/  NOP ;  /* 0x0000000000007918 */ /* 0x000fc00000000000 */
        /* <DEDUP_REMOVED lines=12> */
.L_x_201:


//--------------------- .nv.global.init           --------------------------
	.section	.nv.global.init,"aw",@progbits
.nv.global.init:
	.type		$str$22,@object
	.size		$str$22,($str$23 - $str$22)
$str$22:
        /*0000*/ 	.byte	0x6b, 0x5f, 0x74, 0x69, 0x6c, 0x65, 0x5f, 0x63, 0x6f, 0x75, 0x6e, 0x74, 0x20, 0x3e, 0x3d, 0x20
        /*0010*/ 	.byte	0x31, 0x00
	.type		$str$23,@object
	.size		$str$23,(__unnamed_1 - $str$23)
$str$23:
        /*0012*/ 	.byte	0x2f, 0x74, 0x6d, 0x70, 0x2f, 0x63, 0x75, 0x74, 0x6c, 0x61, 0x73, 0x73, 0x5f, 0x73, 0x77, 0x65
        /*0022*/ 	.byte	0x65, 0x70, 0x5f, 0x73, 0x72, 0x63, 0x2f, 0x69, 0x6e, 0x63, 0x6c, 0x75, 0x64, 0x65, 0x2f, 0x63
        /*0032*/ 	.byte	0x75, 0x74, 0x6c, 0x61, 0x73, 0x73, 0x2f, 0x67, 0x65, 0x6d, 0x6d, 0x2f, 0x63, 0x6f, 0x6c, 0x6c
        /*0042*/ 	.byte	0x65, 0x63, 0x74, 0x69, 0x76, 0x65, 0x2f, 0x73, 0x6d, 0x39, 0x30, 0x5f, 0x6d, 0x6d, 0x61, 0x5f
        /*0052*/ 	.byte	0x74, 0x6d, 0x61, 0x5f, 0x67, 0x6d, 0x6d, 0x61, 0x5f, 0x73, 0x73, 0x5f, 0x77, 0x61, 0x72, 0x70
        /*0062*/ 	.byte	0x73, 0x70, 0x65, 0x63, 0x69, 0x61, 0x6c, 0x69, 0x7a, 0x65, 0x64, 0x2e, 0x68, 0x70, 0x70, 0x00
	.type		__unnamed_1,@object
	.size		__unnamed_1,(.L_0 - __unnamed_1)
__unnamed_1:
        /*0072*/ 	.byte	0x76, 0x6f, 0x69, 0x64, 0x20, 0x63, 0x75, 0x74, 0x6c, 0x61, 0x73, 0x73, 0x3a, 0x3a, 0x67, 0x65
        /* <DEDUP_REMOVED lines=173> */
        /*0b52*/ 	.byte	0x79, 0x5d, 0x00
.L_0:


//--------------------- .nv.shared._ZN7cutlass13device_kernelINS_4gemm6kernel13GemmUniversalIN4cute5tupleIJiiiiEEENS1_10collective13CollectiveMmaINS1_34MainloopSm90TmaGmmaWarpSpecializedILi4ENS5_IJNS4_1CILi2EEESB_NSA_ILi1EEEEEENS1_35KernelTmaWarpSpecializedCooperativeEEENS5_IJNSA_ILi128EEESG_NSA_ILi32EEEEEEaNS5_IJlSC_lEEEaSJ_NS4_8TiledMMAINS4_8MMA_AtomIJNS4_4SM904GMMA27MMA_64x128x32_S32S8S8_SS_TNEEEENS4_6LayoutINS5_IJSB_SC_SC_EEENS5_IJSC_NSA_ILi0EEESS_EEEEENS5_IJNS4_10UnderscoreESV_SV_EEEEENS4_23SM90_TMA_LOAD_MULTICASTENS4_14ComposedLayoutINS4_7SwizzleILi1ELi4ELi3EEENS4_18smem_ptr_flag_bitsILi8EEENSQ_INS5_IJNSA_ILi8EEESH_EEENS5_IJSH_SC_EEEEEEEvNS4_8identityESY_S18_vS19_EENS_8epilogue10collective6detail29Sm90TmaWarpSpecializedAdapterINS1C_15DefaultEpilogueIaSJ_SJ_NS1B_6thread17LinearCombinationIaLi1EiiLNS1G_9ScaleType4KindE0ELNS_15FloatRoundStyleE2EaEENS1_15EpilogueDefaultEEEEEvvEEEEvNT_6ParamsE --------------------------
	.section	.nv.shared._ZN7cutlass13device_kernelINS_4gemm6kernel13GemmUniversalIN4cute5tupleIJiiiiEEENS1_10collective13CollectiveMmaINS1_34MainloopSm90TmaGmmaWarpSpecializedILi4ENS5_IJNS4_1CILi2EEESB_NSA_ILi1EEEEEENS1_35KernelTmaWarpSpecializedCooperativeEEENS5_IJNSA_ILi128EEESG_NSA_ILi32EEEEEEaNS5_IJlSC_lEEEaSJ_NS4_8TiledMMAINS4_8MMA_AtomIJNS4_4SM904GMMA27MMA_64x128x32_S32S8S8_SS_TNEEEENS4_6LayoutINS5_IJSB_SC_SC_EEENS5_IJSC_NSA_ILi0EEESS_EEEEENS5_IJNS4_10UnderscoreESV_SV_EEEEENS4_23SM90_TMA_LOAD_MULTICASTENS4_14ComposedLayoutINS4_7SwizzleILi1ELi4ELi3EEENS4_18smem_ptr_flag_bitsILi8EEENSQ_INS5_IJNSA_ILi8EEESH_EEENS5_IJSH_SC_EEEEEEEvNS4_8identityESY_S18_vS19_EENS_8epilogue10collective6detail29Sm90TmaWarpSpecializedAdapterINS1C_15DefaultEpilogueIaSJ_SJ_NS1B_6thread17LinearCombinationIaLi1EiiLNS1G_9ScaleType4KindE0ELNS_15FloatRoundStyleE2EaEENS1_15EpilogueDefaultEEEEEvvEEEEvNT_6ParamsE,"aw",@nobits
	.sectionflags	@""
	.align	16
	.zero		1024


//--------------------- .nv.shared.reserved.0     --------------------------
	.section	.nv.shared.reserved.0,"aw",@nobits
	.weak		__nv_reservedSMEM_offset_0_alias
	.size		__nv_reservedSMEM_offset_0_alias, 0, 0
	.other		__nv_reservedSMEM_offset_0_alias,@"STO_CUDA_RESERVED_SHARED STV_DEFAULT"
__nv_reservedSMEM_offset_0_alias:
	.zero		0


//--------------------- .nv.global                --------------------------
	.section	.nv.global,"aw",@nobits
.nv.global:
	.type		_ZN39_INTERNAL_97187337_4_k_cu_9251d17a_53804cute1_E,@object
	.size		_ZN39_INTERNAL_97187337_4_k_cu_9251d17a_53804cute1_E,(_ZN39_INTERNAL_97187337_4_k_cu_9251d17a_53804cuda3std3__45__cpo6cbeginE - _ZN39_INTERNAL_97187337_4_k_cu_9251d17a_53804cute1_E)
_ZN39_INTERNAL_97187337_4_k_cu_9251d17a_53804cute1_E:
	.zero		1
	.type		_ZN39_INTERNAL_97187337_4_k_cu_9251d17a_53804cuda3std3__45__cpo6cbeginE,@object
	.size		_ZN39_INTERNAL_97187337_4_k_cu_9251d17a_53804cuda3std3__45__cpo6cbeginE,(_ZN39_INTERNAL_97187337_4_k_cu_9251d17a_53804cuda3std3__48in_placeE - _ZN39_INTERNAL_97187337_4_k_cu_9251d17a_53804cuda3std3__45__cpo6cbeginE)
_ZN39_INTERNAL_97187337_4_k_cu_9251d17a_53804cuda3std3__45__cpo6cbeginE:
	.zero		1
	.type		_ZN39_INTERNAL_97187337_4_k_cu_9251d17a_53804cuda3std3__48in_placeE,@object
	.size		_ZN39_INTERNAL_97187337_4_k_cu_9251d17a_53804cuda3std3__48in_placeE,(_ZN39_INTERNAL_97187337_4_k_cu_9251d17a_53804cuda3std6ranges3__45__cpo9iter_moveE - _ZN39_INTERNAL_97187337_4_k_cu_9251d17a_53804cuda3std3__48in_placeE)
_ZN39_INTERNAL_97187337_4_k_cu_9251d17a_53804cuda3std3__48in_placeE:
	.zero		1
	.type		_ZN39_INTERNAL_97187337_4_k_cu_9251d17a_53804cuda3std6ranges3__45__cpo9iter_moveE,@object
	.size		_ZN39_INTERNAL_97187337_4_k_cu_9251d17a_53804cuda3std6ranges3__45__cpo9iter_moveE,(_ZN39_INTERNAL_97187337_4_k_cu_9251d17a_53804cuda3std3__45__cpo5beginE - _ZN39_INTERNAL_97187337_4_k_cu_9251d17a_53804cuda3std6ranges3__45__cpo9iter_moveE)
_ZN39_INTERNAL_97187337_4_k_cu_9251d17a_53804cuda3std6ranges3__45__cpo9iter_moveE:
	.zero		1
	.type		_ZN39_INTERNAL_97187337_4_k_cu_9251d17a_53804cuda3std3__45__cpo5beginE,@object
	.size		_ZN39_INTERNAL_97187337_4_k_cu_9251d17a_53804cuda3std3__45__cpo5beginE,(_ZN39_INTERNAL_97187337_4_k_cu_9251d17a_53804cuda3std3__441_GLOBAL__N__97187337_4_k_cu_9251d17a_53806ignoreE - _ZN39_INTERNAL_97187337_4_k_cu_9251d17a_53804cuda3std3__45__cpo5beginE)
_ZN39_INTERNAL_97187337_4_k_cu_9251d17a_53804cuda3std3__45__cpo5beginE:
	.zero		1
	.type		_ZN39_INTERNAL_97187337_4_k_cu_9251d17a_53804cuda3std3__441_GLOBAL__N__97187337_4_k_cu_9251d17a_53806ignoreE,@object
	.size		_ZN39_INTERNAL_97187337_4_k_cu_9251d17a_53804cuda3std3__441_GLOBAL__N__97187337_4_k_cu_9251d17a_53806ignoreE,(_ZN39_INTERNAL_97187337_4_k_cu_9251d17a_53804cute7productE - _ZN39_INTERNAL_97187337_4_k_cu_9251d17a_53804cuda3std3__441_GLOBAL__N__97187337_4_k_cu_9251d17a_53806ignoreE)
_ZN39_INTERNAL_97187337_4_k_cu_9251d17a_53804cuda3std3__441_GLOBAL__N__97187337_4_k_cu_9251d17a_53806ignoreE:
	.zero		1
	.type		_ZN39_INTERNAL_97187337_4_k_cu_9251d17a_53804cute7productE,@object
	.size		_ZN39_INTERNAL_97187337_4_k_cu_9251d17a_53804cute7productE,(_ZN39_INTERNAL_97187337_4_k_cu_9251d17a_53804cuda3std3__45__cpo3endE - _ZN39_INTERNAL_97187337_4_k_cu_9251d17a_53804cute7productE)
_ZN39_INTERNAL_97187337_4_k_cu_9251d17a_53804cute7productE:
	.zero		1
	.type		_ZN39_INTERNAL_97187337_4_k_cu_9251d17a_53804cuda3std3__45__cpo3endE,@object
	.size		_ZN39_INTERNAL_97187337_4_k_cu_9251d17a_53804cuda3std3__45__cpo3endE,(_ZN39_INTERNAL_97187337_4_k_cu_9251d17a_53804cuda3std3__419piecewise_constructE - _ZN39_INTERNAL_97187337_4_k_cu_9251d17a_53804cuda3std3__45__cpo3endE)
_ZN39_INTERNAL_97187337_4_k_cu_9251d17a_53804cuda3std3__45__cpo3endE:
	.zero		1
	.type		_ZN39_INTERNAL_97187337_4_k_cu_9251d17a_53804cuda3std3__419piecewise_constructE,@object
	.size		_ZN39_INTERNAL_97187337_4_k_cu_9251d17a_53804cuda3std3__419piecewise_constructE,(_ZN39_INTERNAL_97187337_4_k_cu_9251d17a_53804cuda3std3__45__cpo4cendE - _ZN39_INTERNAL_97187337_4_k_cu_9251d17a_53804cuda3std3__419piecewise_constructE)
_ZN39_INTERNAL_97187337_4_k_cu_9251d17a_53804cuda3std3__419piecewise_constructE:
	.zero		1
	.type		_ZN39_INTERNAL_97187337_4_k_cu_9251d17a_53804cuda3std3__45__cpo4cendE,@object
	.size		_ZN39_INTERNAL_97187337_4_k_cu_9251d17a_53804cuda3std3__45__cpo4cendE,(_ZN39_INTERNAL_97187337_4_k_cu_9251d17a_53804cuda3std6ranges3__45__cpo4swapE - _ZN39_INTERNAL_97187337_4_k_cu_9251d17a_53804cuda3std3__45__cpo4cendE)
_ZN39_INTERNAL_97187337_4_k_cu_9251d17a_53804cuda3std3__45__cpo4cendE:
	.zero		1
	.type		_ZN39_INTERNAL_97187337_4_k_cu_9251d17a_53804cuda3std6ranges3__45__cpo4swapE,@object
	.size		_ZN39_INTERNAL_97187337_4_k_cu_9251d17a_53804cuda3std6ranges3__45__cpo4swapE,(.L_8 - _ZN39_INTERNAL_97187337_4_k_cu_9251d17a_53804cuda3std6ranges3__45__cpo4swapE)
_ZN39_INTERNAL_97187337_4_k_cu_9251d17a_53804cuda3std6ranges3__45__cpo4swapE:
	.zero		1
.L_8:


//--------------------- .nv.constant0._ZN7cutlass13device_kernelINS_4gemm6kernel13GemmUniversalIN4cute5tupleIJiiiiEEENS1_10collective13CollectiveMmaINS1_34MainloopSm90TmaGmmaWarpSpecializedILi4ENS5_IJNS4_1CILi2EEESB_NSA_ILi1EEEEEENS1_35KernelTmaWarpSpecializedCooperativeEEENS5_IJNSA_ILi128EEESG_NSA_ILi32EEEEEEaNS5_IJlSC_lEEEaSJ_NS4_8TiledMMAINS4_8MMA_AtomIJNS4_4SM904GMMA27MMA_64x128x32_S32S8S8_SS_TNEEEENS4_6LayoutINS5_IJSB_SC_SC_EEENS5_IJSC_NSA_ILi0EEESS_EEEEENS5_IJNS4_10UnderscoreESV_SV_EEEEENS4_23SM90_TMA_LOAD_MULTICASTENS4_14ComposedLayoutINS4_7SwizzleILi1ELi4ELi3EEENS4_18smem_ptr_flag_bitsILi8EEENSQ_INS5_IJNSA_ILi8EEESH_EEENS5_IJSH_SC_EEEEEEEvNS4_8identityESY_S18_vS19_EENS_8epilogue10collective6detail29Sm90TmaWarpSpecializedAdapterINS1C_15DefaultEpilogueIaSJ_SJ_NS1B_6thread17LinearCombinationIaLi1EiiLNS1G_9ScaleType4KindE0ELNS_15FloatRoundStyleE2EaEENS1_15EpilogueDefaultEEEEEvvEEEEvNT_6ParamsE --------------------------
	.section	.nv.constant0._ZN7cutlass13device_kernelINS_4gemm6kernel13GemmUniversalIN4cute5tupleIJiiiiEEENS1_10collective13CollectiveMmaINS1_34MainloopSm90TmaGmmaWarpSpecializedILi4ENS5_IJNS4_1CILi2EEESB_NSA_ILi1EEEEEENS1_35KernelTmaWarpSpecializedCooperativeEEENS5_IJNSA_ILi128EEESG_NSA_ILi32EEEEEEaNS5_IJlSC_lEEEaSJ_NS4_8TiledMMAINS4_8MMA_AtomIJNS4_4SM904GMMA27MMA_64x128x32_S32S8S8_SS_TNEEEENS4_6LayoutINS5_IJSB_SC_SC_EEENS5_IJSC_NSA_ILi0EEESS_EEEEENS5_IJNS4_10UnderscoreESV_SV_EEEEENS4_23SM90_TMA_LOAD_MULTICASTENS4_14ComposedLayoutINS4_7SwizzleILi1ELi4ELi3EEENS4_18smem_ptr_flag_bitsILi8EEENSQ_INS5_IJNSA_ILi8EEESH_EEENS5_IJSH_SC_EEEEEEEvNS4_8identityESY_S18_vS19_EENS_8epilogue10collective6detail29Sm90TmaWarpSpecializedAdapterINS1C_15DefaultEpilogueIaSJ_SJ_NS1B_6thread17LinearCombinationIaLi1EiiLNS1G_9ScaleType4KindE0ELNS_15FloatRoundStyleE2EaEENS1_15EpilogueDefaultEEEEEvvEEEEvNT_6ParamsE,"a",@progbits
	.sectionflags	@""
	.align	4
.nv.constant0._ZN7cutlass13device_kernelINS_4gemm6kernel13GemmUniversalIN4cute5tupleIJiiiiEEENS1_10collective13CollectiveMmaINS1_34MainloopSm90TmaGmmaWarpSpecializedILi4ENS5_IJNS4_1CILi2EEESB_NSA_ILi1EEEEEENS1_35KernelTmaWarpSpecializedCooperativeEEENS5_IJNSA_ILi128EEESG_NSA_ILi32EEEEEEaNS5_IJlSC_lEEEaSJ_NS4_8TiledMMAINS4_8MMA_AtomIJNS4_4SM904GMMA27MMA_64x128x32_S32S8S8_SS_TNEEEENS4_6LayoutINS5_IJSB_SC_SC_EEENS5_IJSC_NSA_ILi0EEESS_EEEEENS5_IJNS4_10UnderscoreESV_SV_EEEEENS4_23SM90_TMA_LOAD_MULTICASTENS4_14ComposedLayoutINS4_7SwizzleILi1ELi4ELi3EEENS4_18smem_ptr_flag_bitsILi8EEENSQ_INS5_IJNSA_ILi8EEESH_EEENS5_IJSH_SC_EEEEEEEvNS4_8identityESY_S18_vS19_EENS_8epilogue10collective6detail29Sm90TmaWarpSpecializedAdapterINS1C_15DefaultEpilogueIaSJ_SJ_NS1B_6thread17LinearCombinationIaLi1EiiLNS1G_9ScaleType4KindE0ELNS_15FloatRoundStyleE2EaEENS1_15EpilogueDefaultEEEEEvvEEEEvNT_6ParamsE:
	.zero		1664


//--------------------- SYMBOLS --------------------------

	.type		.nv.reservedSmem.offset0,@object
	.size		.nv.reservedSmem.offset0,0x4
	.type		__assertfail,@function
